	.target	sm_90a

	.elftype	@"ET_EXEC"


//--------------------- .note.nv.tkinfo           --------------------------
	.section	.note.nv.tkinfo,"",@"SHT_NOTE"
	.sectionflags	@"SHF_NOTE_NV_TKINFO"
	.tkinfo
        /*0018*/ 	.word	0x00000002
        /*0030*/ 	.string	""
        /*0030*/ 	.string	"ptxas"
        /*0030*/ 	.string	"Cuda compilation tools, release 13.0, V13.0.88"
        /*0030*/ 	.string	"Build cuda_13.0.r13.0/compiler.36424714_0"
        /*0030*/ 	.string	"-arch sm_90a -m 64 "



//--------------------- .note.nv.cuinfo           --------------------------
	.section	.note.nv.cuinfo,"",@"SHT_NOTE"
	.sectionflags	@"SHF_NOTE_NV_CUINFO"
        /*0018*/ 	.short	0x0002
        /*001a*/ 	.short	0x005a
        /*001c*/ 	.short	0x0082
	.zero		2


//--------------------- .nv.info                  --------------------------
	.section	.nv.info,"",@"SHT_CUDA_INFO"
	.align	4


	//----- nvinfo : EIATTR_REGCOUNT
	.align		4
        /*0000*/ 	.byte	0x04, 0x2f
        /*0002*/ 	.short	(.L_12 - .L_11)
	.align		4
.L_11:
        /*0004*/ 	.word	index@(_ZN7cutlass13device_kernelINS_4gemm6kernel13GemmUniversalIN4cute5tupleIJiiiiEEENS1_10collective13CollectiveMmaINS1_37MainloopSm90TmaGmmaWarpSpecializedFP8ILi7ENS5_IJNS4_1CILi1EEESB_SB_EEENS1_35KernelTmaWarpSpecializedCooperativeEEENS5_IJNSA_ILi128EEENSA_ILi256EEENSA_ILi32EEEEEENS_12float_e4m3_tENS5_IJlSB_lEEESJ_SK_NS4_8TiledMMAINS4_8MMA_AtomIJNS4_4SM904GMMA31MMA_64x256x32_F32E4M3E4M3_SS_TNILNSO_7ScaleInE1ELSQ_1EEEEEENS4_6LayoutINS5_IJNSA_ILi2EEESB_SB_EEENS5_IJSB_NSA_ILi0EEESW_EEEEENS5_IJNS4_10UnderscoreESZ_SZ_EEEEENS4_13SM90_TMA_LOADENS4_14ComposedLayoutINS4_7SwizzleILi1ELi4ELi3EEENS4_18smem_ptr_flag_bitsILi8EEENST_INS5_IJNSA_ILi8EEESH_EEENS5_IJSH_SB_EEEEEEEvNS4_8identityES12_S1C_vS1D_EENS_8epilogue10collective6detail29Sm90TmaWarpSpecializedAdapterINS1G_15DefaultEpilogueISJ_SK_SK_NS1F_6thread17LinearCombinationISJ_Li1EffLNS1K_9ScaleType4KindE0ELNS_15FloatRoundStyleE2ESJ_EENS1_15EpilogueDefaultEEEEEvvEEEEvNT_6ParamsE)
        /*0008*/ 	.word	0x000000a8


	//----- nvinfo : EIATTR_FRAME_SIZE
	.align		4
.L_12:
        /*000c*/ 	.byte	0x04, 0x11
        /*000e*/ 	.short	(.L_14 - .L_13)
	.align		4
.L_13:
        /*0010*/ 	.word	index@(_ZN7cutlass13device_kernelINS_4gemm6kernel13GemmUniversalIN4cute5tupleIJiiiiEEENS1_10collective13CollectiveMmaINS1_37MainloopSm90TmaGmmaWarpSpecializedFP8ILi7ENS5_IJNS4_1CILi1EEESB_SB_EEENS1_35KernelTmaWarpSpecializedCooperativeEEENS5_IJNSA_ILi128EEENSA_ILi256EEENSA_ILi32EEEEEENS_12float_e4m3_tENS5_IJlSB_lEEESJ_SK_NS4_8TiledMMAINS4_8MMA_AtomIJNS4_4SM904GMMA31MMA_64x256x32_F32E4M3E4M3_SS_TNILNSO_7ScaleInE1ELSQ_1EEEEEENS4_6LayoutINS5_IJNSA_ILi2EEESB_SB_EEENS5_IJSB_NSA_ILi0EEESW_EEEEENS5_IJNS4_10UnderscoreESZ_SZ_EEEEENS4_13SM90_TMA_LOADENS4_14ComposedLayoutINS4_7SwizzleILi1ELi4ELi3EEENS4_18smem_ptr_flag_bitsILi8EEENST_INS5_IJNSA_ILi8EEESH_EEENS5_IJSH_SB_EEEEEEEvNS4_8identityES12_S1C_vS1D_EENS_8epilogue10collective6detail29Sm90TmaWarpSpecializedAdapterINS1G_15DefaultEpilogueISJ_SK_SK_NS1F_6thread17LinearCombinationISJ_Li1EffLNS1K_9ScaleType4KindE0ELNS_15FloatRoundStyleE2ESJ_EENS1_15EpilogueDefaultEEEEEvvEEEEvNT_6ParamsE)
        /*0014*/ 	.word	0x00000100


	//----- nvinfo : EIATTR_MIN_STACK_SIZE
	.align		4
.L_14:
        /*0018*/ 	.byte	0x04, 0x12
        /*001a*/ 	.short	(.L_16 - .L_15)
	.align		4
.L_15:
        /*001c*/ 	.word	index@(_ZN7cutlass13device_kernelINS_4gemm6kernel13GemmUniversalIN4cute5tupleIJiiiiEEENS1_10collective13CollectiveMmaINS1_37MainloopSm90TmaGmmaWarpSpecializedFP8ILi7ENS5_IJNS4_1CILi1EEESB_SB_EEENS1_35KernelTmaWarpSpecializedCooperativeEEENS5_IJNSA_ILi128EEENSA_ILi256EEENSA_ILi32EEEEEENS_12float_e4m3_tENS5_IJlSB_lEEESJ_SK_NS4_8TiledMMAINS4_8MMA_AtomIJNS4_4SM904GMMA31MMA_64x256x32_F32E4M3E4M3_SS_TNILNSO_7ScaleInE1ELSQ_1EEEEEENS4_6LayoutINS5_IJNSA_ILi2EEESB_SB_EEENS5_IJSB_NSA_ILi0EEESW_EEEEENS5_IJNS4_10UnderscoreESZ_SZ_EEEEENS4_13SM90_TMA_LOADENS4_14ComposedLayoutINS4_7SwizzleILi1ELi4ELi3EEENS4_18smem_ptr_flag_bitsILi8EEENST_INS5_IJNSA_ILi8EEESH_EEENS5_IJSH_SB_EEEEEEEvNS4_8identityES12_S1C_vS1D_EENS_8epilogue10collective6detail29Sm90TmaWarpSpecializedAdapterINS1G_15DefaultEpilogueISJ_SK_SK_NS1F_6thread17LinearCombinationISJ_Li1EffLNS1K_9ScaleType4KindE0ELNS_15FloatRoundStyleE2ESJ_EENS1_15EpilogueDefaultEEEEEvvEEEEvNT_6ParamsE)
        /*0020*/ 	.word	0x00000100
.L_16:


//--------------------- .nv.compat                --------------------------
	.section	.nv.compat,"",@"SHT_CUDA_COMPAT_INFO"
	.align	4
        /*0000*/ 	.byte	0x02, 0x09, 0x01, 0x00, 0x02, 0x02, 0x04, 0x00, 0x02, 0x05, 0x05, 0x00, 0x03, 0x07, 0x01, 0x01
        /*0010*/ 	.byte	0x02, 0x03, 0x01, 0x00, 0x02, 0x06, 0x01, 0x00, 0x04, 0x0b, 0x08, 0x00, 0x00, 0x00, 0x00, 0x00
        /*0020*/ 	.byte	0x00, 0x00, 0x00, 0x00


//--------------------- .nv.info._ZN7cutlass13device_kernelINS_4gemm6kernel13GemmUniversalIN4cute5tupleIJiiiiEEENS1_10collective13CollectiveMmaINS1_37MainloopSm90TmaGmmaWarpSpecializedFP8ILi7ENS5_IJNS4_1CILi1EEESB_SB_EEENS1_35KernelTmaWarpSpecializedCooperativeEEENS5_IJNSA_ILi128EEENSA_ILi256EEENSA_ILi32EEEEEENS_12float_e4m3_tENS5_IJlSB_lEEESJ_SK_NS4_8TiledMMAINS4_8MMA_AtomIJNS4_4SM904GMMA31MMA_64x256x32_F32E4M3E4M3_SS_TNILNSO_7ScaleInE1ELSQ_1EEEEEENS4_6LayoutINS5_IJNSA_ILi2EEESB_SB_EEENS5_IJSB_NSA_ILi0EEESW_EEEEENS5_IJNS4_10UnderscoreESZ_SZ_EEEEENS4_13SM90_TMA_LOADENS4_14ComposedLayoutINS4_7SwizzleILi1ELi4ELi3EEENS4_18smem_ptr_flag_bitsILi8EEENST_INS5_IJNSA_ILi8EEESH_EEENS5_IJSH_SB_EEEEEEEvNS4_8identityES12_S1C_vS1D_EENS_8epilogue10collective6detail29Sm90TmaWarpSpecializedAdapterINS1G_15DefaultEpilogueISJ_SK_SK_NS1F_6thread17LinearCombinationISJ_Li1EffLNS1K_9ScaleType4KindE0ELNS_15FloatRoundStyleE2ESJ_EENS1_15EpilogueDefaultEEEEEvvEEEEvNT_6ParamsE --------------------------
	.section	.nv.info._ZN7cutlass13device_kernelINS_4gemm6kernel13GemmUniversalIN4cute5tupleIJiiiiEEENS1_10collective13CollectiveMmaINS1_37MainloopSm90TmaGmmaWarpSpecializedFP8ILi7ENS5_IJNS4_1CILi1EEESB_SB_EEENS1_35KernelTmaWarpSpecializedCooperativeEEENS5_IJNSA_ILi128EEENSA_ILi256EEENSA_ILi32EEEEEENS_12float_e4m3_tENS5_IJlSB_lEEESJ_SK_NS4_8TiledMMAINS4_8MMA_AtomIJNS4_4SM904GMMA31MMA_64x256x32_F32E4M3E4M3_SS_TNILNSO_7ScaleInE1ELSQ_1EEEEEENS4_6LayoutINS5_IJNSA_ILi2EEESB_SB_EEENS5_IJSB_NSA_ILi0EEESW_EEEEENS5_IJNS4_10UnderscoreESZ_SZ_EEEEENS4_13SM90_TMA_LOADENS4_14ComposedLayoutINS4_7SwizzleILi1ELi4ELi3EEENS4_18smem_ptr_flag_bitsILi8EEENST_INS5_IJNSA_ILi8EEESH_EEENS5_IJSH_SB_EEEEEEEvNS4_8identityES12_S1C_vS1D_EENS_8epilogue10collective6detail29Sm90TmaWarpSpecializedAdapterINS1G_15DefaultEpilogueISJ_SK_SK_NS1F_6thread17LinearCombinationISJ_Li1EffLNS1K_9ScaleType4KindE0ELNS_15FloatRoundStyleE2ESJ_EENS1_15EpilogueDefaultEEEEEvvEEEEvNT_6ParamsE,"",@"SHT_CUDA_INFO"
	.sectionflags	@""
	.align	4


	//----- nvinfo : EIATTR_CUDA_API_VERSION
	.align		4
        /*0000*/ 	.byte	0x04, 0x37
        /*0002*/ 	.short	(.L_18 - .L_17)
.L_17:
        /*0004*/ 	.word	0x00000082


	//----- nvinfo : EIATTR_KPARAM_INFO
	.align		4
.L_18:
        /*0008*/ 	.byte	0x04, 0x17
        /*000a*/ 	.short	(.L_20 - .L_19)
.L_19:
        /*000c*/ 	.word	0x00000000
        /*0010*/ 	.short	0x0000
        /*0012*/ 	.short	0x0070
        /*0014*/ 	.byte	0x00, 0xf0, 0x01, 0x10


	//----- nvinfo : EIATTR_SPARSE_MMA_MASK
	.align		4
.L_20:
        /*0018*/ 	.byte	0x03, 0x50
        /*001a*/ 	.short	0x0000


	//----- nvinfo : EIATTR_MAXREG_COUNT
	.align		4
        /*001c*/ 	.byte	0x03, 0x1b
        /*001e*/ 	.short	0x00a8


	//----- nvinfo : EIATTR_NUM_BARRIERS
	.align		4
        /*0020*/ 	.byte	0x02, 0x4c
        /*0022*/ 	.byte	0x01
	.zero		1


	//----- nvinfo : EIATTR_ANNOTATIONS
	.align		4
        /*0024*/ 	.byte	0x04, 0x55
        /*0026*/ 	.short	(.L_22 - .L_21)


	//   ....[0]....
.L_21:
        /*0028*/ 	.word	0x00000001
        /*002c*/ 	.byte	0xf0, 0x05, 0x00, 0x00, 0x01, 0x00, 0x00, 0x00, 0x10, 0x06, 0x00, 0x00, 0x01, 0x00, 0x00, 0x00
        /* <DEDUP_REMOVED lines=193> */
        /*0c4c*/ 	.byte	0xe0, 0x01, 0x01, 0x00


	//----- nvinfo : EIATTR_MERCURY_ISA_VERSION
	.align		4
.L_22:
        /*0c50*/ 	.byte	0x03, 0x5f
        /*0c52*/ 	.short	0x0101


	//----- nvinfo : EIATTR_INT_WARP_WIDE_INSTR_OFFSETS
	.align		4
        /*0c54*/ 	.byte	0x04, 0x31
        /*0c56*/ 	.short	(.L_24 - .L_23)


	//   ....[0]....
.L_23:
        /*0c58*/ 	.word	0x000004c0


	//   ....[1]....
        /*0c5c*/ 	.word	0x000004d0


	//   ....[2]....
        /*0c60*/ 	.word	0x00000600


	//----- nvinfo : EIATTR_COOP_GROUP_MASK_REGIDS
	.align		4
.L_24:
        /*0c64*/ 	.byte	0x04, 0x29
        /*0c66*/ 	.short	(.L_26 - .L_25)


	//   ....[0]....
.L_25:
        /*0c68*/ 	.word	0xffffffff


	//   ....[1]....
        /*0c6c*/ 	.word	0xffffffff


	//   ....[2]....
        /*0c70*/ 	.word	0xffffffff


	//   ....[3]....
        /*0c74*/ 	.word	0xffffffff


	//   ....[4]....
        /*0c78*/ 	.word	0xffffffff


	//----- nvinfo : EIATTR_COOP_GROUP_INSTR_OFFSETS
	.align		4
.L_26:
        /*0c7c*/ 	.byte	0x04, 0x28
        /*0c7e*/ 	.short	(.L_28 - .L_27)


	//   ....[0]....
.L_27:
        /*0c80*/ 	.word	0x00000070


	//   ....[1]....
        /*0c84*/ 	.word	0x00000080


	//   ....[2]....
        /*0c88*/ 	.word	0x000001a0


	//   ....[3]....
        /*0c8c*/ 	.word	0x00000410


	//   ....[4]....
        /*0c90*/ 	.word	0x00001350


	//----- nvinfo : EIATTR_REG_RECONFIG
	.align		4
.L_28:
        /*0c94*/ 	.byte	0x01, 0x54
	.zero		2


	//----- nvinfo : EIATTR_MBARRIER_INSTR_OFFSETS
	.align		4
        /*0c98*/ 	.byte	0x04, 0x39
        /*0c9a*/ 	.short	(.L_30 - .L_29)


	//   ....[0]....
.L_29:
        /*0c9c*/ 	.word	0x00000320
        /*0ca0*/ 	.word	0x000000ff
        /*0ca4*/ 	.word	0x00000000
        /*0ca8*/ 	.short	0x0100
        /*0caa*/ 	.byte	0x09
	.zero		1


	//   ....[1]....
        /*0cac*/ 	.word	0x00000330
        /*0cb0*/ 	.word	0x000000ff
        /*0cb4*/ 	.word	0x00000038
        /*0cb8*/ 	.short	0x0100
        /*0cba*/ 	.byte	0x09
	.zero		1


	//   ....[2]....
        /*0cbc*/ 	.word	0x00000340
        /*0cc0*/ 	.word	0x000000ff
        /*0cc4*/ 	.word	0x00000008
        /*0cc8*/ 	.short	0x0100
        /*0cca*/ 	.byte	0x09
	.zero		1


	//   ....[3]....
        /*0ccc*/ 	.word	0x00000350
        /*0cd0*/ 	.word	0x000000ff
        /*0cd4*/ 	.word	0x00000040
        /*0cd8*/ 	.short	0x0100
        /*0cda*/ 	.byte	0x09
	.zero		1


	//   ....[4]....
        /*0cdc*/ 	.word	0x00000360
        /*0ce0*/ 	.word	0x000000ff
        /*0ce4*/ 	.word	0x00000010
        /*0ce8*/ 	.short	0x0100
        /*0cea*/ 	.byte	0x09
	.zero		1


	//   ....[5]....
        /*0cec*/ 	.word	0x00000370
        /*0cf0*/ 	.word	0x000000ff
        /*0cf4*/ 	.word	0x00000048
        /*0cf8*/ 	.short	0x0100
        /*0cfa*/ 	.byte	0x09
	.zero		1


	//   ....[6]....
        /*0cfc*/ 	.word	0x00000380
        /*0d00*/ 	.word	0x000000ff
        /*0d04*/ 	.word	0x00000018
        /*0d08*/ 	.short	0x0100
        /*0d0a*/ 	.byte	0x09
	.zero		1


	//   ....[7]....
        /*0d0c*/ 	.word	0x00000390
        /*0d10*/ 	.word	0x000000ff
        /*0d14*/ 	.word	0x00000050
        /*0d18*/ 	.short	0x0100
        /*0d1a*/ 	.byte	0x09
	.zero		1


	//   ....[8]....
        /*0d1c*/ 	.word	0x000003a0
        /*0d20*/ 	.word	0x000000ff
        /*0d24*/ 	.word	0x00000020
        /*0d28*/ 	.short	0x0100
        /*0d2a*/ 	.byte	0x09
	.zero		1


	//   ....[9]....
        /*0d2c*/ 	.word	0x000003b0
        /*0d30*/ 	.word	0x000000ff
        /*0d34*/ 	.word	0x00000058
        /*0d38*/ 	.short	0x0100
        /*0d3a*/ 	.byte	0x09
	.zero		1


	//   ....[10]....
        /*0d3c*/ 	.word	0x000003c0
        /*0d40*/ 	.word	0x000000ff
        /*0d44*/ 	.word	0x00000028
        /*0d48*/ 	.short	0x0100
        /*0d4a*/ 	.byte	0x09
	.zero		1


	//   ....[11]....
        /*0d4c*/ 	.word	0x000003d0
        /*0d50*/ 	.word	0x000000ff
        /*0d54*/ 	.word	0x00000060
        /*0d58*/ 	.short	0x0100
        /*0d5a*/ 	.byte	0x09
	.zero		1


	//   ....[12]....
        /*0d5c*/ 	.word	0x000003e0
        /*0d60*/ 	.word	0x000000ff
        /*0d64*/ 	.word	0x00000030
        /*0d68*/ 	.short	0x0100
        /*0d6a*/ 	.byte	0x09
	.zero		1


	//   ....[13]....
        /*0d6c*/ 	.word	0x000003f0
        /*0d70*/ 	.word	0x000000ff
        /*0d74*/ 	.word	0x00000068
        /*0d78*/ 	.short	0x0100
        /*0d7a*/ 	.byte	0x09
	.zero		1


	//   ....[14]....
        /*0d7c*/ 	.word	0x00000630
        /*0d80*/ 	.word	0x000000ff
        /*0d84*/ 	.word	0x00000080
        /*0d88*/ 	.short	0x0100
        /*0d8a*/ 	.byte	0x06
	.zero		1


	//   ....[15]....
        /*0d8c*/ 	.word	0x00000640
        /*0d90*/ 	.word	0x000000ff
        /*0d94*/ 	.word	0x00000088
        /*0d98*/ 	.short	0x0100
        /*0d9a*/ 	.byte	0x06
	.zero		1


	//   ....[16]....
        /*0d9c*/ 	.word	0x00001b60
        /*0da0*/ 	.word	0x000000ff
        /*0da4*/ 	.word	0x00000000
        /*0da8*/ 	.short	0x010a
        /*0daa*/ 	.byte	0x06
	.zero		1


	//   ....[17]....
        /*0dac*/ 	.word	0x00001ba0
        /*0db0*/ 	.word	0x000000ff
        /*0db4*/ 	.word	0x00000000
        /*0db8*/ 	.short	0x010a
        /*0dba*/ 	.byte	0x06
	.zero		1


	//   ....[18]....
        /*0dbc*/ 	.word	0x00002d60
        /*0dc0*/ 	.word	0x000000ff
        /*0dc4*/ 	.word	0x00000000
        /*0dc8*/ 	.short	0x010a
        /*0dca*/ 	.byte	0x09
	.zero		1


	//   ....[19]....
        /*0dcc*/ 	.word	0x00002da0
        /*0dd0*/ 	.word	0x000000ff
        /*0dd4*/ 	.word	0x00000000
        /*0dd8*/ 	.short	0x010a
        /*0dda*/ 	.byte	0x09
	.zero		1


	//   ....[20]....
        /*0ddc*/ 	.word	0x00003d70
        /*0de0*/ 	.word	0x000000ff
        /*0de4*/ 	.word	0x00000000
        /*0de8*/ 	.short	0x0101
        /*0dea*/ 	.byte	0x08
	.zero		1


	//   ....[21]....
        /*0dec*/ 	.word	0x00004f60
        /*0df0*/ 	.word	0x000000ff
        /*0df4*/ 	.word	0x00000000
        /*0df8*/ 	.short	0x0101
        /*0dfa*/ 	.byte	0x06
	.zero		1


	//   ....[22]....
        /*0dfc*/ 	.word	0x0000f230
        /*0e00*/ 	.word	0x0000000d
        /*0e04*/ 	.word	0x00000038
        /*0e08*/ 	.short	0x010a
        /*0e0a*/ 	.byte	0x3f
	.zero		1


	//   ....[23]....
        /*0e0c*/ 	.word	0x0000f650
        /*0e10*/ 	.word	0x00000004
        /*0e14*/ 	.word	0x00000088
        /*0e18*/ 	.short	0x0101
        /*0e1a*/ 	.byte	0x3f
	.zero		1


	//   ....[24]....
        /*0e1c*/ 	.word	0x0000fd80
        /*0e20*/ 	.word	0x00000007
        /*0e24*/ 	.word	0x00000000
        /*0e28*/ 	.short	0x010a
        /*0e2a*/ 	.byte	0x3f
	.zero		1


	//   ....[25]....
        /*0e2c*/ 	.word	0x0000fe00
        /*0e30*/ 	.word	0x00000009
        /*0e34*/ 	.word	0x00000000
        /*0e38*/ 	.short	0x010a
        /*0e3a*/ 	.byte	0x3f
	.zero		1


	//   ....[26]....
        /*0e3c*/ 	.word	0x0000fe90
        /*0e40*/ 	.word	0x00000006
        /*0e44*/ 	.word	0x00000000
        /*0e48*/ 	.short	0x010a
        /*0e4a*/ 	.byte	0x3f
	.zero		1


	//   ....[27]....
        /*0e4c*/ 	.word	0x0000ff20
        /*0e50*/ 	.word	0x00000009
        /*0e54*/ 	.word	0x00000000
        /*0e58*/ 	.short	0x010a
        /*0e5a*/ 	.byte	0x3f
	.zero		1


	//   ....[28]....
        /*0e5c*/ 	.word	0x0000ffb0
        /*0e60*/ 	.word	0x00000006
        /*0e64*/ 	.word	0x00000000
        /*0e68*/ 	.short	0x010a
        /*0e6a*/ 	.byte	0x3f
	.zero		1


	//   ....[29]....
        /*0e6c*/ 	.word	0x00010040
        /*0e70*/ 	.word	0x00000009
        /*0e74*/ 	.word	0x00000000
        /*0e78*/ 	.short	0x010a
        /*0e7a*/ 	.byte	0x3f
	.zero		1


	//   ....[30]....
        /*0e7c*/ 	.word	0x000100d0
        /*0e80*/ 	.word	0x00000003
        /*0e84*/ 	.word	0x00000000
        /*0e88*/ 	.short	0x010a
        /*0e8a*/ 	.byte	0x3f
	.zero		1


	//   ....[31]....
        /*0e8c*/ 	.word	0x00010140
        /*0e90*/ 	.word	0x00000003
        /*0e94*/ 	.word	0x00000000
        /*0e98*/ 	.short	0x010a
        /*0e9a*/ 	.byte	0x3f
	.zero		1


	//   ....[32]....
        /*0e9c*/ 	.word	0x000101b0
        /*0ea0*/ 	.word	0x00000000
        /*0ea4*/ 	.word	0x00000000
        /*0ea8*/ 	.short	0x010a
        /*0eaa*/ 	.byte	0x3f
	.zero		1


	//   ....[33]....
        /*0eac*/ 	.word	0x00010290
        /*0eb0*/ 	.word	0x0000000d
        /*0eb4*/ 	.word	0x00000038
        /*0eb8*/ 	.short	0x010a
        /*0eba*/ 	.byte	0x3f
	.zero		1


	//   ....[34]....
        /*0ebc*/ 	.word	0x00010370
        /*0ec0*/ 	.word	0x00000007
        /*0ec4*/ 	.word	0x00000000
        /*0ec8*/ 	.short	0x010a
        /*0eca*/ 	.byte	0x3f
	.zero		1


	//   ....[35]....
        /*0ecc*/ 	.word	0x000103c0
        /*0ed0*/ 	.word	0x00000009
        /*0ed4*/ 	.word	0x00000000
        /*0ed8*/ 	.short	0x010a
        /*0eda*/ 	.byte	0x3f
	.zero		1


	//   ....[36]....
        /*0edc*/ 	.word	0x00010410
        /*0ee0*/ 	.word	0x00000006
        /*0ee4*/ 	.word	0x00000000
        /*0ee8*/ 	.short	0x010a
        /*0eea*/ 	.byte	0x3f
	.zero		1


	//   ....[37]....
        /*0eec*/ 	.word	0x00010460
        /*0ef0*/ 	.word	0x00000009
        /*0ef4*/ 	.word	0x00000000
        /*0ef8*/ 	.short	0x010a
        /*0efa*/ 	.byte	0x3f
	.zero		1


	//   ....[38]....
        /*0efc*/ 	.word	0x000104b0
        /*0f00*/ 	.word	0x00000006
        /*0f04*/ 	.word	0x00000000
        /*0f08*/ 	.short	0x010a
        /*0f0a*/ 	.byte	0x3f
	.zero		1


	//   ....[39]....
        /*0f0c*/ 	.word	0x00010500
        /*0f10*/ 	.word	0x00000009
        /*0f14*/ 	.word	0x00000000
        /*0f18*/ 	.short	0x010a
        /*0f1a*/ 	.byte	0x3f
	.zero		1


	//----- nvinfo : EIATTR_NUM_MBARRIERS
	.align		4
.L_30:
        /*0f1c*/ 	.byte	0x03, 0x38
        /*0f1e*/ 	.short	0x0010


	//----- nvinfo : EIATTR_EXIT_INSTR_OFFSETS
	.align		4
        /*0f20*/ 	.byte	0x04, 0x1c
        /*0f22*/ 	.short	(.L_32 - .L_31)


	//   ....[0]....
.L_31:
        /*0f24*/ 	.word	0x000006a0


	//   ....[1]....
        /*0f28*/ 	.word	0x00000ff0


	//   ....[2]....
        /*0f2c*/ 	.word	0x0000e870


	//   ....[3]....
        /*0f30*/ 	.word	0x0000eec0


	//   ....[4]....
        /*0f34*/ 	.word	0x00010120


	//----- nvinfo : EIATTR_MAX_THREADS
	.align		4
.L_32:
        /*0f38*/ 	.byte	0x04, 0x05
        /*0f3a*/ 	.short	(.L_34 - .L_33)
.L_33:
        /*0f3c*/ 	.word	0x00000180
        /*0f40*/ 	.word	0x00000001
        /*0f44*/ 	.word	0x00000001


	//----- nvinfo : EIATTR_CRS_STACK_SIZE
	.align		4
.L_34:
        /*0f48*/ 	.byte	0x04, 0x1e
        /*0f4a*/ 	.short	(.L_36 - .L_35)
.L_35:
        /*0f4c*/ 	.word	0x00000000


	//----- nvinfo : EIATTR_CBANK_PARAM_SIZE
	.align		4
.L_36:
        /*0f50*/ 	.byte	0x03, 0x19
        /*0f52*/ 	.short	0x0470


	//----- nvinfo : EIATTR_PARAM_CBANK
	.align		4
        /*0f54*/ 	.byte	0x04, 0x0a
        /*0f56*/ 	.short	(.L_38 - .L_37)
	.align		4
.L_37:
        /*0f58*/ 	.word	index@(.nv.constant0._ZN7cutlass13device_kernelINS_4gemm6kernel13GemmUniversalIN4cute5tupleIJiiiiEEENS1_10collective13CollectiveMmaINS1_37MainloopSm90TmaGmmaWarpSpecializedFP8ILi7ENS5_IJNS4_1CILi1EEESB_SB_EEENS1_35KernelTmaWarpSpecializedCooperativeEEENS5_IJNSA_ILi128EEENSA_ILi256EEENSA_ILi32EEEEEENS_12float_e4m3_tENS5_IJlSB_lEEESJ_SK_NS4_8TiledMMAINS4_8MMA_AtomIJNS4_4SM904GMMA31MMA_64x256x32_F32E4M3E4M3_SS_TNILNSO_7ScaleInE1ELSQ_1EEEEEENS4_6LayoutINS5_IJNSA_ILi2EEESB_SB_EEENS5_IJSB_NSA_ILi0EEESW_EEEEENS5_IJNS4_10UnderscoreESZ_SZ_EEEEENS4_13SM90_TMA_LOADENS4_14ComposedLayoutINS4_7SwizzleILi1ELi4ELi3EEENS4_18smem_ptr_flag_bitsILi8EEENST_INS5_IJNSA_ILi8EEESH_EEENS5_IJSH_SB_EEEEEEEvNS4_8identityES12_S1C_vS1D_EENS_8epilogue10collective6detail29Sm90TmaWarpSpecializedAdapterINS1G_15DefaultEpilogueISJ_SK_SK_NS1F_6thread17LinearCombinationISJ_Li1EffLNS1K_9ScaleType4KindE0ELNS_15FloatRoundStyleE2ESJ_EENS1_15EpilogueDefaultEEEEEvvEEEEvNT_6ParamsE)
        /*0f5c*/ 	.short	0x0210
        /*0f5e*/ 	.short	0x0470


	//----- nvinfo : EIATTR_SW_WAR
	.align		4
.L_38:
        /*0f60*/ 	.byte	0x04, 0x36
        /*0f62*/ 	.short	(.L_40 - .L_39)
.L_39:
        /*0f64*/ 	.word	0x00000008
.L_40:


//--------------------- .nv.callgraph             --------------------------
	.section	.nv.callgraph,"",@"SHT_CUDA_CALLGRAPH"
	.align	4
	.sectionentsize	8
	.align		4
        /*0000*/ 	.word	0x00000000
	.align		4
        /*0004*/ 	.word	0xffffffff
	.align		4
        /*0008*/ 	.word	0x00000000
	.align		4
        /*000c*/ 	.word	0xfffffffe
	.align		4
        /*0010*/ 	.word	0x00000000
	.align		4
        /*0014*/ 	.word	0xfffffffd
	.align		4
        /*0018*/ 	.word	0x00000000
	.align		4
        /*001c*/ 	.word	0xfffffffc


//--------------------- .nv.constant4             --------------------------
	.section	.nv.constant4,"a",@progbits
	.align	8
	.align		8
.nv.constant4:
        /*0000*/ 	.dword	_ZN40_INTERNAL_29c12783_4_k_cu_c523e638_270574cuda3std3__45__cpo5beginE
	.align		8
        /*0008*/ 	.dword	_ZN40_INTERNAL_29c12783_4_k_cu_c523e638_270574cuda3std3__45__cpo3endE
	.align		8
        /*0010*/ 	.dword	_ZN40_INTERNAL_29c12783_4_k_cu_c523e638_270574cuda3std3__45__cpo6cbeginE
	.align		8
        /*0018*/ 	.dword	_ZN40_INTERNAL_29c12783_4_k_cu_c523e638_270574cuda3std3__45__cpo4cendE
	.align		8
        /*0020*/ 	.dword	_ZN40_INTERNAL_29c12783_4_k_cu_c523e638_270574cuda3std3__442_GLOBAL__N__29c12783_4_k_cu_c523e638_270576ignoreE
	.align		8
        /*0028*/ 	.dword	_ZN40_INTERNAL_29c12783_4_k_cu_c523e638_270574cuda3std3__419piecewise_constructE
	.align		8
        /*0030*/ 	.dword	_ZN40_INTERNAL_29c12783_4_k_cu_c523e638_270574cuda3std3__48in_placeE
	.align		8
        /*0038*/ 	.dword	_ZN40_INTERNAL_29c12783_4_k_cu_c523e638_270574cuda3std6ranges3__45__cpo4swapE
	.align		8
        /*0040*/ 	.dword	_ZN40_INTERNAL_29c12783_4_k_cu_c523e638_270574cuda3std6ranges3__45__cpo9iter_moveE
	.align		8
        /*0048*/ 	.dword	_ZN40_INTERNAL_29c12783_4_k_cu_c523e638_270574cute7productE
	.align		8
        /*0050*/ 	.dword	_ZN40_INTERNAL_29c12783_4_k_cu_c523e638_270574cute1_E


//--------------------- .text._ZN7cutlass13device_kernelINS_4gemm6kernel13GemmUniversalIN4cute5tupleIJiiiiEEENS1_10collective13CollectiveMmaINS1_37MainloopSm90TmaGmmaWarpSpecializedFP8ILi7ENS5_IJNS4_1CILi1EEESB_SB_EEENS1_35KernelTmaWarpSpecializedCooperativeEEENS5_IJNSA_ILi128EEENSA_ILi256EEENSA_ILi32EEEEEENS_12float_e4m3_tENS5_IJlSB_lEEESJ_SK_NS4_8TiledMMAINS4_8MMA_AtomIJNS4_4SM904GMMA31MMA_64x256x32_F32E4M3E4M3_SS_TNILNSO_7ScaleInE1ELSQ_1EEEEEENS4_6LayoutINS5_IJNSA_ILi2EEESB_SB_EEENS5_IJSB_NSA_ILi0EEESW_EEEEENS5_IJNS4_10UnderscoreESZ_SZ_EEEEENS4_13SM90_TMA_LOADENS4_14ComposedLayoutINS4_7SwizzleILi1ELi4ELi3EEENS4_18smem_ptr_flag_bitsILi8EEENST_INS5_IJNSA_ILi8EEESH_EEENS5_IJSH_SB_EEEEEEEvNS4_8identityES12_S1C_vS1D_EENS_8epilogue10collective6detail29Sm90TmaWarpSpecializedAdapterINS1G_15DefaultEpilogueISJ_SK_SK_NS1F_6thread17LinearCombinationISJ_Li1EffLNS1K_9ScaleType4KindE0ELNS_15FloatRoundStyleE2ESJ_EENS1_15EpilogueDefaultEEEEEvvEEEEvNT_6ParamsE --------------------------
	.section	.text._ZN7cutlass13device_kernelINS_4gemm6kernel13GemmUniversalIN4cute5tupleIJiiiiEEENS1_10collective13CollectiveMmaINS1_37MainloopSm90TmaGmmaWarpSpecializedFP8ILi7ENS5_IJNS4_1CILi1EEESB_SB_EEENS1_35KernelTmaWarpSpecializedCooperativeEEENS5_IJNSA_ILi128EEENSA_ILi256EEENSA_ILi32EEEEEENS_12float_e4m3_tENS5_IJlSB_lEEESJ_SK_NS4_8TiledMMAINS4_8MMA_AtomIJNS4_4SM904GMMA31MMA_64x256x32_F32E4M3E4M3_SS_TNILNSO_7ScaleInE1ELSQ_1EEEEEENS4_6LayoutINS5_IJNSA_ILi2EEESB_SB_EEENS5_IJSB_NSA_ILi0EEESW_EEEEENS5_IJNS4_10UnderscoreESZ_SZ_EEEEENS4_13SM90_TMA_LOADENS4_14ComposedLayoutINS4_7SwizzleILi1ELi4ELi3EEENS4_18smem_ptr_flag_bitsILi8EEENST_INS5_IJNSA_ILi8EEESH_EEENS5_IJSH_SB_EEEEEEEvNS4_8identityES12_S1C_vS1D_EENS_8epilogue10collective6detail29Sm90TmaWarpSpecializedAdapterINS1G_15DefaultEpilogueISJ_SK_SK_NS1F_6thread17LinearCombinationISJ_Li1EffLNS1K_9ScaleType4KindE0ELNS_15FloatRoundStyleE2ESJ_EENS1_15EpilogueDefaultEEEEEvvEEEEvNT_6ParamsE,"ax",@progbits
	.align	128
.text._ZN7cutlass13device_kernelINS_4gemm6kernel13GemmUniversalIN4cute5tupleIJiiiiEEENS1_10collective13CollectiveMmaINS1_37MainloopSm90TmaGmmaWarpSpecializedFP8ILi7ENS5_IJNS4_1CILi1EEESB_SB_EEENS1_35KernelTmaWarpSpecializedCooperativeEEENS5_IJNSA_ILi128EEENSA_ILi256EEENSA_ILi32EEEEEENS_12float_e4m3_tENS5_IJlSB_lEEESJ_SK_NS4_8TiledMMAINS4_8MMA_AtomIJNS4_4SM904GMMA31MMA_64x256x32_F32E4M3E4M3_SS_TNILNSO_7ScaleInE1ELSQ_1EEEEEENS4_6LayoutINS5_IJNSA_ILi2EEESB_SB_EEENS5_IJSB_NSA_ILi0EEESW_EEEEENS5_IJNS4_10UnderscoreESZ_SZ_EEEEENS4_13SM90_TMA_LOADENS4_14ComposedLayoutINS4_7SwizzleILi1ELi4ELi3EEENS4_18smem_ptr_flag_bitsILi8EEENST_INS5_IJNSA_ILi8EEESH_EEENS5_IJSH_SB_EEEEEEEvNS4_8identityES12_S1C_vS1D_EENS_8epilogue10collective6detail29Sm90TmaWarpSpecializedAdapterINS1G_15DefaultEpilogueISJ_SK_SK_NS1F_6thread17LinearCombinationISJ_Li1EffLNS1K_9ScaleType4KindE0ELNS_15FloatRoundStyleE2ESJ_EENS1_15EpilogueDefaultEEEEEvvEEEEvNT_6ParamsE:
        .type           _ZN7cutlass13device_kernelINS_4gemm6kernel13GemmUniversalIN4cute5tupleIJiiiiEEENS1_10collective13CollectiveMmaINS1_37MainloopSm90TmaGmmaWarpSpecializedFP8ILi7ENS5_IJNS4_1CILi1EEESB_SB_EEENS1_35KernelTmaWarpSpecializedCooperativeEEENS5_IJNSA_ILi128EEENSA_ILi256EEENSA_ILi32EEEEEENS_12float_e4m3_tENS5_IJlSB_lEEESJ_SK_NS4_8TiledMMAINS4_8MMA_AtomIJNS4_4SM904GMMA31MMA_64x256x32_F32E4M3E4M3_SS_TNILNSO_7ScaleInE1ELSQ_1EEEEEENS4_6LayoutINS5_IJNSA_ILi2EEESB_SB_EEENS5_IJSB_NSA_ILi0EEESW_EEEEENS5_IJNS4_10UnderscoreESZ_SZ_EEEEENS4_13SM90_TMA_LOADENS4_14ComposedLayoutINS4_7SwizzleILi1ELi4ELi3EEENS4_18smem_ptr_flag_bitsILi8EEENST_INS5_IJNSA_ILi8EEESH_EEENS5_IJSH_SB_EEEEEEEvNS4_8identityES12_S1C_vS1D_EENS_8epilogue10collective6detail29Sm90TmaWarpSpecializedAdapterINS1G_15DefaultEpilogueISJ_SK_SK_NS1F_6thread17LinearCombinationISJ_Li1EffLNS1K_9ScaleType4KindE0ELNS_15FloatRoundStyleE2ESJ_EENS1_15EpilogueDefaultEEEEEvvEEEEvNT_6ParamsE,@function
        .size           _ZN7cutlass13device_kernelINS_4gemm6kernel13GemmUniversalIN4cute5tupleIJiiiiEEENS1_10collective13CollectiveMmaINS1_37MainloopSm90TmaGmmaWarpSpecializedFP8ILi7ENS5_IJNS4_1CILi1EEESB_SB_EEENS1_35KernelTmaWarpSpecializedCooperativeEEENS5_IJNSA_ILi128EEENSA_ILi256EEENSA_ILi32EEEEEENS_12float_e4m3_tENS5_IJlSB_lEEESJ_SK_NS4_8TiledMMAINS4_8MMA_AtomIJNS4_4SM904GMMA31MMA_64x256x32_F32E4M3E4M3_SS_TNILNSO_7ScaleInE1ELSQ_1EEEEEENS4_6LayoutINS5_IJNSA_ILi2EEESB_SB_EEENS5_IJSB_NSA_ILi0EEESW_EEEEENS5_IJNS4_10UnderscoreESZ_SZ_EEEEENS4_13SM90_TMA_LOADENS4_14ComposedLayoutINS4_7SwizzleILi1ELi4ELi3EEENS4_18smem_ptr_flag_bitsILi8EEENST_INS5_IJNSA_ILi8EEESH_EEENS5_IJSH_SB_EEEEEEEvNS4_8identityES12_S1C_vS1D_EENS_8epilogue10collective6detail29Sm90TmaWarpSpecializedAdapterINS1G_15DefaultEpilogueISJ_SK_SK_NS1F_6thread17LinearCombinationISJ_Li1EffLNS1K_9ScaleType4KindE0ELNS_15FloatRoundStyleE2ESJ_EENS1_15EpilogueDefaultEEEEEvvEEEEvNT_6ParamsE,(.L_x_335 - _ZN7cutlass13device_kernelINS_4gemm6kernel13GemmUniversalIN4cute5tupleIJiiiiEEENS1_10collective13CollectiveMmaINS1_37MainloopSm90TmaGmmaWarpSpecializedFP8ILi7ENS5_IJNS4_1CILi1EEESB_SB_EEENS1_35KernelTmaWarpSpecializedCooperativeEEENS5_IJNSA_ILi128EEENSA_ILi256EEENSA_ILi32EEEEEENS_12float_e4m3_tENS5_IJlSB_lEEESJ_SK_NS4_8TiledMMAINS4_8MMA_AtomIJNS4_4SM904GMMA31MMA_64x256x32_F32E4M3E4M3_SS_TNILNSO_7ScaleInE1ELSQ_1EEEEEENS4_6LayoutINS5_IJNSA_ILi2EEESB_SB_EEENS5_IJSB_NSA_ILi0EEESW_EEEEENS5_IJNS4_10UnderscoreESZ_SZ_EEEEENS4_13SM90_TMA_LOADENS4_14ComposedLayoutINS4_7SwizzleILi1ELi4ELi3EEENS4_18smem_ptr_flag_bitsILi8EEENST_INS5_IJNSA_ILi8EEESH_EEENS5_IJSH_SB_EEEEEEEvNS4_8identityES12_S1C_vS1D_EENS_8epilogue10collective6detail29Sm90TmaWarpSpecializedAdapterINS1G_15DefaultEpilogueISJ_SK_SK_NS1F_6thread17LinearCombinationISJ_Li1EffLNS1K_9ScaleType4KindE0ELNS_15FloatRoundStyleE2ESJ_EENS1_15EpilogueDefaultEEEEEvvEEEEvNT_6ParamsE)
        .other          _ZN7cutlass13device_kernelINS_4gemm6kernel13GemmUniversalIN4cute5tupleIJiiiiEEENS1_10collective13CollectiveMmaINS1_37MainloopSm90TmaGmmaWarpSpecializedFP8ILi7ENS5_IJNS4_1CILi1EEESB_SB_EEENS1_35KernelTmaWarpSpecializedCooperativeEEENS5_IJNSA_ILi128EEENSA_ILi256EEENSA_ILi32EEEEEENS_12float_e4m3_tENS5_IJlSB_lEEESJ_SK_NS4_8TiledMMAINS4_8MMA_AtomIJNS4_4SM904GMMA31MMA_64x256x32_F32E4M3E4M3_SS_TNILNSO_7ScaleInE1ELSQ_1EEEEEENS4_6LayoutINS5_IJNSA_ILi2EEESB_SB_EEENS5_IJSB_NSA_ILi0EEESW_EEEEENS5_IJNS4_10UnderscoreESZ_SZ_EEEEENS4_13SM90_TMA_LOADENS4_14ComposedLayoutINS4_7SwizzleILi1ELi4ELi3EEENS4_18smem_ptr_flag_bitsILi8EEENST_INS5_IJNSA_ILi8EEESH_EEENS5_IJSH_SB_EEEEEEEvNS4_8identityES12_S1C_vS1D_EENS_8epilogue10collective6detail29Sm90TmaWarpSpecializedAdapterINS1G_15DefaultEpilogueISJ_SK_SK_NS1F_6thread17LinearCombinationISJ_Li1EffLNS1K_9ScaleType4KindE0ELNS_15FloatRoundStyleE2ESJ_EENS1_15EpilogueDefaultEEEEEvvEEEEvNT_6ParamsE,@"STO_CUDA_ENTRY STV_DEFAULT"
_ZN7cutlass13device_kernelINS_4gemm6kernel13GemmUniversalIN4cute5tupleIJiiiiEEENS1_10collective13CollectiveMmaINS1_37MainloopSm90TmaGmmaWarpSpecializedFP8ILi7ENS5_IJNS4_1CILi1EEESB_SB_EEENS1_35KernelTmaWarpSpecializedCooperativeEEENS5_IJNSA_ILi128EEENSA_ILi256EEENSA_ILi32EEEEEENS_12float_e4m3_tENS5_IJlSB_lEEESJ_SK_NS4_8TiledMMAINS4_8MMA_AtomIJNS4_4SM904GMMA31MMA_64x256x32_F32E4M3E4M3_SS_TNILNSO_7ScaleInE1ELSQ_1EEEEEENS4_6LayoutINS5_IJNSA_ILi2EEESB_SB_EEENS5_IJSB_NSA_ILi0EEESW_EEEEENS5_IJNS4_10UnderscoreESZ_SZ_EEEEENS4_13SM90_TMA_LOADENS4_14ComposedLayoutINS4_7SwizzleILi1ELi4ELi3EEENS4_18smem_ptr_flag_bitsILi8EEENST_INS5_IJNSA_ILi8EEESH_EEENS5_IJSH_SB_EEEEEEEvNS4_8identityES12_S1C_vS1D_EENS_8epilogue10collective6detail29Sm90TmaWarpSpecializedAdapterINS1G_15DefaultEpilogueISJ_SK_SK_NS1F_6thread17LinearCombinationISJ_Li1EffLNS1K_9ScaleType4KindE0ELNS_15FloatRoundStyleE2ESJ_EENS1_15EpilogueDefaultEEEEEvvEEEEvNT_6ParamsE:
[----:B------:R-:W0:Y:S02]  /*0000*/  LDC R1, c[0x0][0x28] ;  /* 0x00000a00ff017b82 */ /* 0x000e240000000800 */
[----:B0-----:R-:W-:Y:S01]  /*0010*/  VIADD R1, R1, 0xffffff00 ;  /* 0xffffff0001017836 */ /* 0x001fe20000000000 */
[----:B------:R-:W0:Y:S01]  /*0020*/  S2R R2, SR_TID.X ;  /* 0x0000000000027919 */ /* 0x000e220000002100 */
[----:B------:R-:W-:Y:S01]  /*0030*/  ELECT P0, URZ, PT ;  /* 0x00000000003f782f */ /* 0x000fe20003800000 */
[----:B------:R-:W-:Y:S01]  /*0040*/  BSSY B0, `(.L_x_0) ;  /* 0x0000015000007945 */ /* 0x000fe20003800000 */
[--C-:B0-----:R-:W-:Y:S02]  /*0050*/  SHF.R.U32.HI R0, RZ, 0x5, R2.reuse ;  /* 0x00000005ff007819 */ /* 0x101fe40000011602 */
[----:B------:R-:W-:-:S03]  /*0060*/  SHF.R.U32.HI R2, RZ, 0x7, R2 ;  /* 0x00000007ff027819 */ /* 0x000fc60000011602 */
[----:B------:R-:W0:Y:S04]  /*0070*/  SHFL.IDX PT, R3, R0, RZ, 0x1f ;  /* 0x00001fff00037589 */ /* 0x000e2800000e0000 */
[----:B------:R-:W1:Y:S01]  /*0080*/  SHFL.IDX PT, R2, R2, RZ, 0x1f ;  /* 0x00001fff02027589 */ /* 0x000e6200000e0000 */
[----:B0-----:R-:W-:Y:S02]  /*0090*/  R2UR UR4, R3 ;  /* 0x00000000030472ca */ /* 0x001fe400000e0000 */
[----:B-1----:R-:W-:-:S11]  /*00a0*/  R2UR UR6, R2 ;  /* 0x00000000020672ca */ /* 0x002fd600000e0000 */
[----:B------:R-:W-:Y:S02]  /*00b0*/  USHF.R.S32.HI UR5, URZ, 0x1f, UR4 ;  /* 0x0000001f3f057899 */ /* 0x000fe40008011404 */
[----:B------:R-:W-:Y:S02]  /*00c0*/  ISETP.NE.OR P0, PT, RZ, UR4, !P0 ;  /* 0x00000004ff007c0c */ /* 0x000fe4000c705670 */
[----:B------:R-:W-:-:S04]  /*00d0*/  ULEA.HI UR5, UR5, UR4, URZ, 0x2 ;  /* 0x0000000405057291 */ /* 0x000fc8000f8f103f */
[----:B------:R-:W-:-:S04]  /*00e0*/  ULOP3.LUT UR5, UR5, 0xfffffffc, URZ, 0xc0, !UPT ;  /* 0xfffffffc05057892 */ /* 0x000fc8000f8ec03f */
[----:B------:R-:W-:-:S03]  /*00f0*/  UIADD3 UR8, UR4, -UR5, URZ ;  /* 0x8000000504087290 */ /* 0x000fc6000fffe03f */
[----:B------:R-:W-:Y:S09]  /*0100*/  @P0 BRA `(.L_x_1) ;  /* 0x0000000000200947 */ /* 0x000ff20003800000 */
[----:B------:R-:W-:Y:S02]  /*0110*/  ULDC.64 UR4, c[0x0][0x198] ;  /* 0x0000660000047ab9 */ /* 0x000fe40000000a00 */
[----:B------:R-:W-:Y:S02]  /*0120*/  UIADD3 UR10, UP0, UR4, 0xf0, URZ ;  /* 0x000000f0040a7890 */ /* 0x000fe4000ff1e03f */
[----:B------:R-:W-:Y:S02]  /*0130*/  UIADD3 UR4, UP1, UR4, 0x1f0, URZ ;  /* 0x000001f004047890 */ /* 0x000fe4000ff3e03f */
[----:B------:R-:W-:Y:S02]  /*0140*/  UIADD3.X UR11, URZ, UR5, URZ, UP0, !UPT ;  /* 0x000000053f0b7290 */ /* 0x000fe400087fe43f */
[----:B------:R-:W-:-:S07]  /*0150*/  UIADD3.X UR5, URZ, UR5, URZ, UP1, !UPT ;  /* 0x000000053f057290 */ /* 0x000fce0008ffe43f */
[----:B------:R0:W-:Y:S02]  /*0160*/  UTMACCTL.PF [UR10] ;  /* 0x000000000a0079b9 */ /* 0x0001e40008040000 */
[----:B------:R0:W-:Y:S02]  /*0170*/  UTMACCTL.PF [UR4] ;  /* 0x00000000040079b9 */ /* 0x0001e40008040000 */
[----:B0-----:R-:W-:Y:S01]  /*0180*/  NOP ;  /* 0x0000000000007918 */ /* 0x001fe20000000000 */
.L_x_1:
[----:B------:R-:W-:Y:S05]  /*0190*/  BSYNC B0 ;  /* 0x0000000000007941 */ /* 0x000fea0003800000 */
.L_x_0:
[----:B------:R-:W0:Y:S01]  /*01a0*/  SHFL.IDX PT, R2, R0, RZ, 0x1f ;  /* 0x00001fff00027589 */ /* 0x000e2200000e0000 */
[----:B------:R-:W-:Y:S01]  /*01b0*/  UISETP.NE.AND UP0, UPT, UR8, 0x3, UPT ;  /* 0x000000030800788c */ /* 0x000fe2000bf05270 */
[----:B------:R-:W-:Y:S01]  /*01c0*/  ISETP.NE.AND P1, PT, RZ, UR6, PT ;  /* 0x00000006ff007c0c */ /* 0x000fe2000bf25270 */
[----:B------:R-:W-:Y:S02]  /*01d0*/  UIADD3 UR10, UR6, -0x1, URZ ;  /* 0xffffffff060a7890 */ /* 0x000fe4000fffe03f */
[----:B------:R-:W-:Y:S02]  /*01e0*/  UISETP.EQ.OR UP0, UPT, UR8, URZ, !UP0 ;  /* 0x0000003f0800728c */ /* 0x000fe4000c702670 */
[----:B------:R-:W-:Y:S02]  /*01f0*/  UISETP.GE.U32.AND UP1, UPT, UR10, 0x2, UPT ;  /* 0x000000020a00788c */ /* 0x000fe4000bf26070 */
[----:B------:R-:W-:-:S04]  /*0200*/  UISETP.EQ.AND UP0, UPT, UR6, URZ, UP0 ;  /* 0x0000003f0600728c */ /* 0x000fc80008702270 */
[----:B------:R-:W-:-:S04]  /*0210*/  USEL UR13, URZ, 0x1, !UP0 ;  /* 0x000000013f0d7887 */ /* 0x000fc8000c000000 */
[----:B------:R-:W-:Y:S01]  /*0220*/  USEL UR13, UR13, 0x2, UP1 ;  /* 0x000000020d0d7887 */ /* 0x000fe20008800000 */
[----:B0-----:R-:W-:-:S13]  /*0230*/  ISETP.NE.AND P0, PT, R2, RZ, PT ;  /* 0x000000ff0200720c */ /* 0x001fda0003f05270 */
[----:B------:R-:W-:Y:S05]  /*0240*/  @P0 BRA `(.L_x_2) ;  /* 0x0000000000700947 */ /* 0x000fea0003800000 */
[----:B------:R-:W0:Y:S01]  /*0250*/  S2UR UR9, SR_CgaCtaId ;  /* 0x00000000000979c3 */ /* 0x000e220000008800 */
[----:B------:R-:W-:Y:S01]  /*0260*/  UMOV UR4, 0x400 ;  /* 0x0000040000047882 */ /* 0x000fe20000000000 */
[----:B------:R-:W-:Y:S01]  /*0270*/  UMOV UR5, 0x1 ;  /* 0x0000000100057882 */ /* 0x000fe20000000000 */
[----:B------:R-:W-:Y:S01]  /*0280*/  UMOV UR6, 0x100 ;  /* 0x0000010000067882 */ /* 0x000fe20000000000 */
[----:B------:R-:W-:Y:S01]  /*0290*/  ELECT P0, URZ, PT ;  /* 0x00000000003f782f */ /* 0x000fe20003800000 */
[----:B------:R-:W-:-:S04]  /*02a0*/  UIADD3 UR6, -UR6, 0x100000, URZ ;  /* 0x0010000006067890 */ /* 0x000fc8000fffe13f */
[----:B------:R-:W-:Y:S02]  /*02b0*/  USHF.L.U32 UR7, UR6, 0xb, URZ ;  /* 0x0000000b06077899 */ /* 0x000fe4000800063f */
[----:B------:R-:W-:Y:S02]  /*02c0*/  USHF.L.U32 UR6, UR6, 0x1, URZ ;  /* 0x0000000106067899 */ /* 0x000fe4000800063f */
[----:B0-----:R-:W-:Y:S02]  /*02d0*/  ULEA UR9, UR9, UR4, 0x18 ;  /* 0x0000000409097291 */ /* 0x001fe4000f8ec03f */
[----:B------:R-:W-:-:S04]  /*02e0*/  UIADD3 UR4, -UR5, 0x100000, URZ ;  /* 0x0010000005047890 */ /* 0x000fc8000fffe13f */
[----:B------:R-:W-:Y:S02]  /*02f0*/  USHF.L.U32 UR5, UR4, 0xb, URZ ;  /* 0x0000000b04057899 */ /* 0x000fe4000800063f */
[----:B------:R-:W-:Y:S01]  /*0300*/  USHF.L.U32 UR4, UR4, 0x1, URZ ;  /* 0x0000000104047899 */ /* 0x000fe2000800063f */
[----:B------:R-:W0:Y:S11]  /*0310*/  FENCE.VIEW.ASYNC.S ;  /* 0x00000000000073c6 */ /* 0x000e360000000000 */
[----:B0-----:R0:W1:Y:S01]  /*0320*/  SYNCS.EXCH.64 URZ, [UR9], UR4 ;  /* 0x00000004093f75b2 */ /* 0x0010620008000100 */
[----:B------:R0:W2:Y:S01]  /*0330*/  SYNCS.EXCH.64 URZ, [UR9+0x38], UR6 ;  /* 0x00003806093f75b2 */ /* 0x0000a20008000100 */
[----:B------:R0:W3:Y:S01]  /*0340*/  SYNCS.EXCH.64 URZ, [UR9+0x8], UR4 ;  /* 0x00000804093f75b2 */ /* 0x0000e20008000100 */
[----:B------:R0:W4:Y:S01]  /*0350*/  SYNCS.EXCH.64 URZ, [UR9+0x40], UR6 ;  /* 0x00004006093f75b2 */ /* 0x0001220008000100 */
[----:B------:R0:W0:Y:S01]  /*0360*/  SYNCS.EXCH.64 URZ, [UR9+0x10], UR4 ;  /* 0x00001004093f75b2 */ /* 0x0000220008000100 */
        /* <DEDUP_REMOVED lines=9> */
[----:B------:R-:W-:Y:S01]  /*0400*/  NOP ;  /* 0x0000000000007918 */ /* 0x000fe20000000000 */
.L_x_2:
[----:B------:R-:W5:Y:S01]  /*0410*/  SHFL.IDX PT, R0, R0, RZ, 0x1f ;  /* 0x00001fff00007589 */ /* 0x000f6200000e0000 */
[----:B------:R-:W1:Y:S01]  /*0420*/  LDC R2, c[0x0][0x65c] ;  /* 0x00019700ff027b82 */ /* 0x000e620000000800 */
[----:B------:R-:W-:Y:S01]  /*0430*/  ELECT P0, URZ, PT ;  /* 0x00000000003f782f */ /* 0x000fe20003800000 */
[----:B------:R-:W-:Y:S01]  /*0440*/  IMAD.MOV.U32 R3, RZ, RZ, RZ ;  /* 0x000000ffff037224 */ /* 0x000fe200078e00ff */
[----:B0-----:R-:W-:Y:S01]  /*0450*/  UMOV UR4, 0x20 ;  /* 0x0000002000047882 */ /* 0x001fe20000000000 */
[----:B------:R-:W-:Y:S01]  /*0460*/  NOP ;  /* 0x0000000000007918 */ /* 0x000fe20000000000 */
[----:B------:R-:W-:Y:S01]  /*0470*/  NOP ;  /* 0x0000000000007918 */ /* 0x000fe20000000000 */
[----:B-----5:R-:W-:Y:S02]  /*0480*/  ISETP.NE.OR P0, PT, R0, RZ, !P0 ;  /* 0x000000ff0000720c */ /* 0x020fe40004705670 */
[----:B-1----:R-:W-:Y:S01]  /*0490*/  ISETP.NE.AND P2, PT, R2, 0x1, PT ;  /* 0x000000010200780c */ /* 0x002fe20003f45270 */
[----:B------:R-:W0:Y:S01]  /*04a0*/  S2R R0, SR_CTAID.Y ;  /* 0x0000000000007919 */ /* 0x000e220000002600 */
[----:B------:R-:W1:Y:S09]  /*04b0*/  S2R R2, SR_CTAID.X ;  /* 0x0000000000027919 */ /* 0x000e720000002500 */
[----:B------:R-:W-:Y:S01]  /*04c0*/  VOTEU.ALL UP0, P0 ;  /* 0x00000000003f7886 */ /* 0x000fe20000000000 */
[----:B------:R-:W-:Y:S01]  /*04d0*/  VOTEU.ALL UP1, P0 ;  /* 0x00000000003f7886 */ /* 0x000fe20000020000 */
[----:B------:R-:W1:Y:S01]  /*04e0*/  @P2 LDC R7, c[0x0][0x10] ;  /* 0x00000400ff072b82 */ /* 0x000e620000000800 */
[----:B------:R-:W-:-:S02]  /*04f0*/  @P2 IMAD.MOV.U32 R5, RZ, RZ, RZ ;  /* 0x000000ffff052224 */ /* 0x000fc400078e00ff */
[----:B------:R-:W-:Y:S01]  /*0500*/  @P2 IMAD.MOV.U32 R11, RZ, RZ, RZ ;  /* 0x000000ffff0b2224 */ /* 0x000fe200078e00ff */
[----:B------:R-:W-:Y:S01]  /*0510*/  @!UP0 UMOV UR6, 0x400 ;  /* 0x0000040000068882 */ /* 0x000fe20000000000 */
[----:B------:R-:W-:-:S04]  /*0520*/  @!UP0 UIADD3 UR4, -UR4, 0x100000, URZ ;  /* 0x0010000004048890 */ /* 0x000fc8000fffe13f */
[----:B------:R-:W-:Y:S02]  /*0530*/  @!UP0 USHF.L.U32 UR5, UR4, 0xb, URZ ;  /* 0x0000000b04058899 */ /* 0x000fe4000800063f */
[----:B------:R-:W-:Y:S01]  /*0540*/  @!UP0 USHF.L.U32 UR4, UR4, 0x1, URZ ;  /* 0x0000000104048899 */ /* 0x000fe2000800063f */
[----:B------:R-:W5:Y:S08]  /*0550*/  @!P2 LDC R9, c[0x0][0xc] ;  /* 0x00000300ff09ab82 */ /* 0x000f700000000800 */
[----:B------:R-:W2:Y:S01]  /*0560*/  @!UP0 S2UR UR7, SR_CgaCtaId ;  /* 0x00000000000789c3 */ /* 0x000ea20000008800 */
[----:B0-----:R-:W-:-:S04]  /*0570*/  @P2 IMAD.MOV.U32 R4, RZ, RZ, R0 ;  /* 0x000000ffff042224 */ /* 0x001fc800078e0000 */
[----:B-1----:R-:W-:-:S04]  /*0580*/  @P2 IMAD.WIDE.U32 R6, R2, R7, R4 ;  /* 0x0000000702062225 */ /* 0x002fc800078e0004 */
[----:B------:R-:W-:Y:S02]  /*0590*/  @P2 IMAD.MOV.U32 R16, RZ, RZ, R6 ;  /* 0x000000ffff102224 */ /* 0x000fe400078e0006 */
[----:B------:R-:W-:Y:S02]  /*05a0*/  @P2 IMAD.IADD R17, R7, 0x1, R11 ;  /* 0x0000000107112824 */ /* 0x000fe400078e020b */
[----:B-----5:R-:W-:-:S04]  /*05b0*/  @!P2 IMAD.WIDE.U32 R4, R9, R0, R2 ;  /* 0x000000000904a225 */ /* 0x020fc800078e0002 */
[----:B------:R-:W-:Y:S02]  /*05c0*/  @!P2 IMAD.MOV.U32 R16, RZ, RZ, R4 ;  /* 0x000000ffff10a224 */ /* 0x000fe400078e0004 */
[----:B------:R-:W-:Y:S01]  /*05d0*/  @!P2 IMAD.MOV.U32 R17, RZ, RZ, R5 ;  /* 0x000000ffff11a224 */ /* 0x000fe200078e0005 */
[----:B--2---:R-:W-:Y:S02]  /*05e0*/  @!UP0 ULEA UR6, UR7, UR6, 0x18 ;  /* 0x0000000607068291 */ /* 0x004fe4000f8ec03f */
[----:B------:R0:W-:Y:S01]  /*05f0*/  STL [R1+0x7c], R16 ;  /* 0x00007c1001007387 */ /* 0x0001e20000100800 */
[----:B------:R-:W-:-:S03]  /*0600*/  VOTEU.ALL UP0, P0 ;  /* 0x00000000003f7886 */ /* 0x000fc60000000000 */
[----:B------:R0:W-:Y:S04]  /*0610*/  STL [R1+0x78], R17 ;  /* 0x0000781101007387 */ /* 0x0001e80000100800 */
[----:B------:R-:W1:Y:S02]  /*0620*/  FENCE.VIEW.ASYNC.S ;  /* 0x00000000000073c6 */ /* 0x000e640000000000 */
[----:B-1----:R0:W3:Y:S01]  /*0630*/  @!UP0 SYNCS.EXCH.64 URZ, [UR6+0x80], UR4 ;  /* 0x00008004063f85b2 */ /* 0x0020e20008000100 */
[----:B------:R0:W3:Y:S01]  /*0640*/  @!UP1 SYNCS.EXCH.64 URZ, [UR6+0x88], UR4 ;  /* 0x00008804063f95b2 */ /* 0x0000e20008000100 */
[----:B------:R-:W-:Y:S01]  /*0650*/  NOP ;  /* 0x0000000000007918 */ /* 0x000fe20000000000 */
[----:B---34-:R-:W-:Y:S06]  /*0660*/  BAR.SYNC.DEFER_BLOCKING 0x0 ;  /* 0x0000000000007b1d */ /* 0x018fec0000010000 */
[----:B0-----:R-:W-:Y:S05]  /*0670*/  @!P1 BRA `(.L_x_3) ;  /* 0x000000e000809947 */ /* 0x001fea0003800000 */
[----:B------:R-:W-:-:S06]  /*0680*/  UISETP.GT.U32.AND UP0, UPT, UR10, 0x1, UPT ;  /* 0x000000010a00788c */ /* 0x000fcc000bf04070 */
[----:B------:R-:W-:-:S13]  /*0690*/  PLOP3.LUT P0, PT, PT, PT, UP0, 0x80, 0x0 ;  /* 0x000000000000781c */ /* 0x000fda0003f0f008 */
[----:B------:R-:W-:Y:S05]  /*06a0*/  @P0 EXIT ;  /* 0x000000000000094d */ /* 0x000fea0003800000 */
[----:B------:R-:W-:Y:S01]  /*06b0*/  IMAD.MOV.U32 R6, RZ, RZ, -0x1 ;  /* 0xffffffffff067424 */ /* 0x000fe200078e00ff */
[----:B------:R-:W-:Y:S01]  /*06c0*/  ULDC.64 UR4, c[0x0][0x650] ;  /* 0x0001940000047ab9 */ /* 0x000fe20000000a00 */
[----:B------:R-:W-:Y:S01]  /*06d0*/  IMAD.MOV.U32 R5, RZ, RZ, -0x1 ;  /* 0xffffffffff057424 */ /* 0x000fe200078e00ff */
[----:B------:R-:W-:Y:S01]  /*06e0*/  ISETP.GE.U32.AND P0, PT, R16, UR4, PT ;  /* 0x0000000410007c0c */ /* 0x000fe2000bf06070 */
[----:B------:R-:W-:Y:S01]  /*06f0*/  UMOV UR22, 0xffffffff ;  /* 0xffffffff00167882 */ /* 0x000fe20000000000 */
[----:B------:R0:W-:Y:S01]  /*0700*/  STL [R1+0x84], R6 ;  /* 0x0000840601007387 */ /* 0x0001e20000100800 */
[----:B------:R-:W-:Y:S02]  /*0710*/  PRMT R4, RZ, 0x7610, R4 ;  /* 0x00007610ff047816 */ /* 0x000fe40000000004 */
[----:B------:R-:W-:Y:S01]  /*0720*/  ISETP.GE.U32.AND.EX P0, PT, R17, UR5, PT, P0 ;  /* 0x0000000511007c0c */ /* 0x000fe2000bf06100 */
[----:B------:R0:W-:-:S12]  /*0730*/  STL [R1+0x80], R5 ;  /* 0x0000800501007387 */ /* 0x0001d80000100800 */
[----:B0-----:R-:W-:Y:S05]  /*0740*/  @P0 BRA `(.L_x_4) ;  /* 0x0000000400680947 */ /* 0x001fea0003800000 */
[----:B------:R-:W0:Y:S01]  /*0750*/  LDC.64 R12, c[0x0][0x628] ;  /* 0x00018a00ff0c7b82 */ /* 0x000e220000000a00 */
[----:B------:R-:W-:Y:S02]  /*0760*/  IMAD.MOV.U32 R4, RZ, RZ, R16 ;  /* 0x000000ffff047224 */ /* 0x000fe400078e0010 */
[----:B------:R-:W-:-:S05]  /*0770*/  IMAD.MOV.U32 R5, RZ, RZ, R17 ;  /* 0x000000ffff057224 */ /* 0x000fca00078e0011 */
[----:B------:R-:W1:Y:S08]  /*0780*/  LDC R10, c[0x0][0x630] ;  /* 0x00018c00ff0a7b82 */ /* 0x000e700000000800 */
[----:B------:R-:W2:Y:S01]  /*0790*/  LDC.64 R14, c[0x0][0x620] ;  /* 0x00018800ff0e7b82 */ /* 0x000ea20000000a00 */
[----:B0-----:R-:W-:-:S04]  /*07a0*/  ISETP.NE.U32.AND P0, PT, R12, RZ, PT ;  /* 0x000000ff0c00720c */ /* 0x001fc80003f05070 */
[----:B------:R-:W-:-:S13]  /*07b0*/  ISETP.NE.AND.EX P0, PT, R13, RZ, PT, P0 ;  /* 0x000000ff0d00720c */ /* 0x000fda0003f05300 */
[----:B-12---:R-:W-:Y:S05]  /*07c0*/  @!P0 BRA `(.L_x_5) ;  /* 0x0000000000288947 */ /* 0x006fea0003800000 */
[----:B------:R-:W0:Y:S02]  /*07d0*/  LDC R9, c[0x0][0x634] ;  /* 0x00018d00ff097b82 */ /* 0x000e240000000800 */
[----:B0-----:R-:W-:-:S05]  /*07e0*/  IADD3 R9, P0, R16, R9, RZ ;  /* 0x0000000910097210 */ /* 0x001fca0007f1e0ff */
[----:B------:R-:W-:-:S04]  /*07f0*/  IMAD.X R11, RZ, RZ, R17, P0 ;  /* 0x000000ffff0b7224 */ /* 0x000fc800000e0611 */
[----:B------:R-:W-:-:S04]  /*0800*/  IMAD.WIDE.U32 R4, R11, R12, RZ ;  /* 0x0000000c0b047225 */ /* 0x000fc800078e00ff */
[----:B------:R-:W-:-:S04]  /*0810*/  IMAD.WIDE.U32 R6, P0, R9, R13, R4 ;  /* 0x0000000d09067225 */ /* 0x000fc80007800004 */
[----:B------:R-:W-:-:S04]  /*0820*/  IMAD.WIDE.U32 R4, R9, R12, RZ ;  /* 0x0000000c09047225 */ /* 0x000fc800078e00ff */
[----:B------:R-:W-:Y:S01]  /*0830*/  IMAD.X R9, RZ, RZ, RZ, P0 ;  /* 0x000000ffff097224 */ /* 0x000fe200000e06ff */
[----:B------:R-:W-:Y:S01]  /*0840*/  IADD3 RZ, P0, R5, R6, RZ ;  /* 0x0000000605ff7210 */ /* 0x000fe20007f1e0ff */
[----:B------:R-:W-:-:S04]  /*0850*/  IMAD.MOV.U32 R8, RZ, RZ, R7 ;  /* 0x000000ffff087224 */ /* 0x000fc800078e0007 */
[----:B------:R-:W-:-:S08]  /*0860*/  IMAD.WIDE.U32.X R4, R11, R13, R8, P0 ;  /* 0x0000000d0b047225 */ /* 0x000fd000000e0408 */
.L_x_5:
[-CC-:B------:R-:W-:Y:S01]  /*0870*/  SHF.R.U64 R24, R4, R10.reuse, R5.reuse ;  /* 0x0000000a04187219 */ /* 0x180fe20000001205 */
[----:B------:R-:W0:Y:S01]  /*0880*/  LDC R8, c[0x0][0x618] ;  /* 0x00018600ff087b82 */ /* 0x000e220000000800 */
[----:B------:R-:W-:Y:S01]  /*0890*/  SHF.R.U32.HI R4, RZ, R10, R5 ;  /* 0x0000000aff047219 */ /* 0x000fe20000011605 */
[----:B------:R-:W-:Y:S01]  /*08a0*/  ULDC UR4, c[0x0][0x150] ;  /* 0x0000540000047ab9 */ /* 0x000fe20000000800 */
[----:B------:R-:W-:Y:S01]  /*08b0*/  IADD3 R9, P0, RZ, -R24, RZ ;  /* 0x80000018ff097210 */ /* 0x000fe20007f1e0ff */
[----:B------:R-:W-:Y:S01]  /*08c0*/  IMAD.MOV.U32 R5, RZ, RZ, R17 ;  /* 0x000000ffff057224 */ /* 0x000fe200078e0011 */
[----:B------:R-:W-:-:S03]  /*08d0*/  I2FP.F32.U32 R3, R2 ;  /* 0x0000000200037245 */ /* 0x000fc60000201000 */
[----:B------:R-:W1:Y:S01]  /*08e0*/  LDC.64 R18, c[0x0][0x640] ;  /* 0x00019000ff127b82 */ /* 0x000e620000000a00 */
[----:B------:R-:W-:Y:S02]  /*08f0*/  IMAD.X R11, RZ, RZ, ~R4, P0 ;  /* 0x000000ffff0b7224 */ /* 0x000fe400000e0e04 */
[----:B------:R-:W-:Y:S01]  /*0900*/  FMUL R3, R3, UR4 ;  /* 0x0000000403037c20 */ /* 0x000fe20008400000 */
[----:B------:R-:W-:Y:S01]  /*0910*/  IMAD.MOV.U32 R4, RZ, RZ, R16 ;  /* 0x000000ffff047224 */ /* 0x000fe200078e0010 */
[----:B------:R-:W-:Y:S01]  /*0920*/  ULDC UR4, c[0x0][0x154] ;  /* 0x0000550000047ab9 */ /* 0x000fe20000000800 */
[-C--:B------:R-:W-:Y:S02]  /*0930*/  IMAD R6, R11, R14.reuse, RZ ;  /* 0x0000000e0b067224 */ /* 0x080fe400078e02ff */
[C---:B------:R-:W-:Y:S01]  /*0940*/  IMAD.WIDE.U32 R4, R9.reuse, R14, R4 ;  /* 0x0000000e09047225 */ /* 0x040fe200078e0004 */
[----:B------:R-:W2:Y:S01]  /*0950*/  LDC R10, c[0x0][0x608] ;  /* 0x00018200ff0a7b82 */ /* 0x000ea20000000800 */
[----:B------:R-:W3:Y:S02]  /*0960*/  F2I.U32.TRUNC.NTZ R3, R3 ;  /* 0x0000000300037305 */ /* 0x000ee4000020f000 */
[----:B------:R-:W-:-:S04]  /*0970*/  IMAD R9, R9, R15, R6 ;  /* 0x0000000f09097224 */ /* 0x000fc800078e0206 */
[----:B------:R-:W-:Y:S01]  /*0980*/  IMAD.IADD R5, R5, 0x1, R9 ;  /* 0x0000000105057824 */ /* 0x000fe200078e0209 */
[----:B------:R-:W4:Y:S01]  /*0990*/  LDC R7, c[0x0][0x144] ;  /* 0x00005100ff077b82 */ /* 0x000f220000000800 */
[----:B------:R-:W-:-:S03]  /*09a0*/  IMAD.MOV.U32 R9, RZ, RZ, 0x1 ;  /* 0x00000001ff097424 */ /* 0x000fc600078e00ff */
[----:B0-----:R-:W-:Y:S02]  /*09b0*/  SHF.R.U64 R12, R4, R8, R5 ;  /* 0x00000008040c7219 */ /* 0x001fe40000001205 */
[----:B------:R-:W-:Y:S02]  /*09c0*/  I2FP.F32.U32 R4, R0 ;  /* 0x0000000000047245 */ /* 0x000fe40000201000 */
[----:B------:R-:W0:Y:S01]  /*09d0*/  LDC R14, c[0x0][0x658] ;  /* 0x00019600ff0e7b82 */ /* 0x000e220000000800 */
[----:B-1----:R-:W-:Y:S01]  /*09e0*/  ISETP.NE.U32.AND P0, PT, R18, RZ, PT ;  /* 0x000000ff1200720c */ /* 0x002fe20003f05070 */
[----:B---3--:R-:W-:Y:S02]  /*09f0*/  IMAD.MOV R6, RZ, RZ, -R3 ;  /* 0x000000ffff067224 */ /* 0x008fe400078e0a03 */
[----:B------:R-:W-:Y:S01]  /*0a00*/  FMUL R4, R4, UR4 ;  /* 0x0000000404047c20 */ /* 0x000fe20008400000 */
[----:B------:R-:W-:Y:S01]  /*0a10*/  SHF.R.U32.HI R3, RZ, R8, R5 ;  /* 0x00000008ff037219 */ /* 0x000fe20000011605 */
[----:B------:R-:W-:Y:S01]  /*0a20*/  IMAD.MOV.U32 R5, RZ, RZ, -0x1 ;  /* 0xffffffffff057424 */ /* 0x000fe200078e00ff */
[----:B------:R-:W-:Y:S01]  /*0a30*/  ISETP.NE.AND.EX P0, PT, R19, RZ, PT, P0 ;  /* 0x000000ff1300720c */ /* 0x000fe20003f05300 */
[----:B------:R1:W3:Y:S01]  /*0a40*/  F2I.U32.TRUNC.NTZ R11, R4 ;  /* 0x00000004000b7305 */ /* 0x0002e2000020f000 */
[----:B------:R-:W1:Y:S01]  /*0a50*/  LDC R13, c[0x0][0x148] ;  /* 0x00005200ff0d7b82 */ /* 0x000e620000000800 */
[----:B--2---:R-:W-:-:S02]  /*0a60*/  SHF.R.U64 R23, R12, R10, R3 ;  /* 0x0000000a0c177219 */ /* 0x004fc40000001203 */
[----:B------:R-:W-:-:S05]  /*0a70*/  SHF.R.U32.HI R3, RZ, R10, R3 ;  /* 0x0000000aff037219 */ /* 0x000fca0000011603 */
[----:B------:R-:W2:Y:S01]  /*0a80*/  LDC R17, c[0x0][0x600] ;  /* 0x00018000ff117b82 */ /* 0x000ea20000000800 */
[----:B----4-:R-:W-:-:S07]  /*0a90*/  IMAD R8, R7, R6, R2 ;  /* 0x0000000607087224 */ /* 0x010fce00078e0202 */
[----:B------:R-:W4:Y:S01]  /*0aa0*/  LDC R16, c[0x0][0x648] ;  /* 0x00019200ff107b82 */ /* 0x000f220000000800 */
[-C--:B0-----:R-:W-:Y:S02]  /*0ab0*/  SHF.L.U32 R2, R5, R14.reuse, RZ ;  /* 0x0000000e05027219 */ /* 0x081fe400000006ff */
[--C-:B------:R-:W-:Y:S02]  /*0ac0*/  SHF.R.U64 R22, R23, R14, R3.reuse ;  /* 0x0000000e17167219 */ /* 0x100fe40000001203 */
[----:B------:R-:W-:Y:S02]  /*0ad0*/  LOP3.LUT R10, RZ, R2, RZ, 0x33, !PT ;  /* 0x00000002ff0a7212 */ /* 0x000fe400078e33ff */
[-C--:B------:R-:W-:Y:S01]  /*0ae0*/  SHF.R.U32.HI R3, RZ, R14.reuse, R3 ;  /* 0x0000000eff037219 */ /* 0x080fe20000011603 */
[----:B------:R-:W0:Y:S01]  /*0af0*/  LDC R21, c[0x0][0x638] ;  /* 0x00018e00ff157b82 */ /* 0x000e220000000800 */
[----:B------:R-:W-:Y:S01]  /*0b00*/  SHF.L.U32 R9, R9, R14, RZ ;  /* 0x0000000e09097219 */ /* 0x000fe200000006ff */
[----:B------:R-:W-:-:S06]  /*0b10*/  IMAD.MOV.U32 R2, RZ, RZ, R22 ;  /* 0x000000ffff027224 */ /* 0x000fcc00078e0016 */
[----:B------:R-:W0:Y:S01]  /*0b20*/  LDC R20, c[0x0][0x610] ;  /* 0x00018400ff147b82 */ /* 0x000e220000000800 */
[----:B-1-3--:R-:W-:Y:S05]  /*0b30*/  @!P0 BRA `(.L_x_6) ;  /* 0x0000000000288947 */ /* 0x00afea0003800000 */
[----:B------:R-:W1:Y:S02]  /*0b40*/  LDC R7, c[0x0][0x64c] ;  /* 0x00019300ff077b82 */ /* 0x000e640000000800 */
[----:B-1----:R-:W-:-:S05]  /*0b50*/  IADD3 R7, P0, R22, R7, RZ ;  /* 0x0000000716077210 */ /* 0x002fca0007f1e0ff */
        /* <DEDUP_REMOVED lines=8> */
.L_x_6:
[----:B----4-:R-:W-:Y:S01]  /*0be0*/  SHF.R.U64 R2, R2, R16, R3 ;  /* 0x0000001002027219 */ /* 0x010fe20000001203 */
[----:B--2---:R-:W-:Y:S01]  /*0bf0*/  VIADD R3, R17, 0xffffffff ;  /* 0xffffffff11037836 */ /* 0x004fe20000000000 */
[----:B------:R-:W-:Y:S01]  /*0c00*/  LOP3.LUT R10, R23, R10, RZ, 0xc0, !PT ;  /* 0x0000000a170a7212 */ /* 0x000fe200078ec0ff */
[----:B------:R-:W-:Y:S01]  /*0c10*/  IMAD.MOV R11, RZ, RZ, -R11 ;  /* 0x000000ffff0b7224 */ /* 0x000fe200078e0a0b */
[----:B------:R-:W-:Y:S01]  /*0c20*/  R2UR UR22, R24 ;  /* 0x00000000181672ca */ /* 0x000fe200000e0000 */
[----:B------:R-:W-:Y:S01]  /*0c30*/  IMAD.MOV R4, RZ, RZ, -R2 ;  /* 0x000000ffff047224 */ /* 0x000fe200078e0a02 */
[----:B------:R-:W-:Y:S01]  /*0c40*/  LOP3.LUT R3, R12, R3, RZ, 0xc0, !PT ;  /* 0x000000030c037212 */ /* 0x000fe200078ec0ff */
[----:B------:R-:W-:Y:S02]  /*0c50*/  @P2 IMAD R8, R13, R11, R0 ;  /* 0x0000000b0d082224 */ /* 0x000fe400078e0200 */
[----:B------:R-:W-:Y:S02]  /*0c60*/  IMAD R9, R9, R2, R10 ;  /* 0x0000000209097224 */ /* 0x000fe400078e020a */
[----:B0-----:R-:W-:-:S02]  /*0c70*/  IMAD R0, R4, R21, R22 ;  /* 0x0000001504007224 */ /* 0x001fc400078e0216 */
[----:B------:R-:W-:Y:S02]  /*0c80*/  IMAD R8, R9, R20, R8 ;  /* 0x0000001409087224 */ /* 0x000fe400078e0208 */
[----:B------:R-:W-:Y:S02]  /*0c90*/  IMAD R3, R0, R17, R3 ;  /* 0x0000001100037224 */ /* 0x000fe400078e0203 */
[----:B------:R-:W-:-:S03]  /*0ca0*/  IMAD.MOV.U32 R4, RZ, RZ, 0x1 ;  /* 0x00000001ff047424 */ /* 0x000fc600078e00ff */
[----:B------:R-:W-:Y:S02]  /*0cb0*/  SEL R2, R3, R8, !P2 ;  /* 0x0000000803027207 */ /* 0x000fe40005000000 */
[----:B------:R-:W-:-:S03]  /*0cc0*/  SEL R0, R8, R3, !P2 ;  /* 0x0000000308007207 */ /* 0x000fc60005000000 */
[----:B------:R0:W-:Y:S04]  /*0cd0*/  STL [R1+0x80], R2 ;  /* 0x0000800201007387 */ /* 0x0001e80000100800 */
[----:B------:R0:W-:Y:S02]  /*0ce0*/  STL [R1+0x84], R0 ;  /* 0x0000840001007387 */ /* 0x0001e40000100800 */
.L_x_4:
[----:B------:R-:W-:-:S08]  /*0cf0*/  NOP ;  /* 0x0000000000007918 */ /* 0x000fd00000000000 */
[----:B------:R-:W1:Y:S02]  /*0d00*/  USETMAXREG.TRY_ALLOC.CTAPOOL UP0, 0xe8 ;  /* 0x000000e8000079c8 */ /* 0x000e640008000600 */
[----:B-1----:R-:W-:-:S13]  /*0d10*/  PLOP3.LUT P0, PT, PT, PT, UP0, 0x80, 0x0 ;  /* 0x000000000000781c */ /* 0x002fda0003f0f008 */
[----:B------:R-:W-:Y:S05]  /*0d20*/  @!P0 BRA `(.L_x_4) ;  /* 0xfffffffc00f08947 */ /* 0x000fea000383ffff */
[----:B------:R-:W-:Y:S01]  /*0d30*/  ULDC.64 UR4, c[0x0][0x598] ;  /* 0x0001660000047ab9 */ /* 0x000fe20000000a00 */
[----:B------:R-:W-:Y:S01]  /*0d40*/  ULDC.64 UR18, c[0x0][0x208] ;  /* 0x0000820000127ab9 */ /* 0x000fe20000000a00 */
[----:B------:R-:W-:-:S04]  /*0d50*/  ISETP.NE.U32.AND P0, PT, RZ, UR4, PT ;  /* 0x00000004ff007c0c */ /* 0x000fc8000bf05070 */
[----:B------:R-:W-:-:S13]  /*0d60*/  ISETP.NE.AND.EX P0, PT, RZ, UR5, PT, P0 ;  /* 0x00000005ff007c0c */ /* 0x000fda000bf05300 */
[----:B------:R-:W-:Y:S05]  /*0d70*/  @!P0 BRA `(.L_x_7) ;  /* 0x0000000000208947 */ /* 0x000fea0003800000 */
[----:B0-----:R-:W0:Y:S02]  /*0d80*/  LDC.64 R2, c[0x0][0x598] ;  /* 0x00016600ff027b82 */ /* 0x001e240000000a00 */
[----:B0-----:R-:W2:Y:S02]  /*0d90*/  LDG.E.64 R2, desc[UR18][R2.64] ;  /* 0x0000001202027981 */ /* 0x001ea4000c1e1b00 */
[----:B--2---:R-:W-:-:S04]  /*0da0*/  ISETP.NE.U32.AND P0, PT, R2, RZ, PT ;  /* 0x000000ff0200720c */ /* 0x004fc80003f05070 */
[----:B------:R-:W-:-:S13]  /*0db0*/  ISETP.NE.AND.EX P0, PT, R3, RZ, PT, P0 ;  /* 0x000000ff0300720c */ /* 0x000fda0003f05300 */
[----:B------:R-:W-:Y:S05]  /*0dc0*/  @!P0 BRA `(.L_x_7) ;  /* 0x00000000000c8947 */ /* 0x000fea0003800000 */
[----:B------:R-:W2:Y:S02]  /*0dd0*/  LD.E R2, desc[UR18][R2.64] ;  /* 0x0000001202027980 */ /* 0x000ea4000c101900 */
[----:B--2---:R-:W-:Y:S01]  /*0de0*/  R2UR UR20, R2 ;  /* 0x00000000021472ca */ /* 0x004fe200000e0000 */
[----:B------:R-:W-:-:S14]  /*0df0*/  BRA `(.L_x_8) ;  /* 0x0000000000247947 */ /* 0x000fdc0003800000 */
.L_x_7:
[----:B------:R-:W-:Y:S02]  /*0e00*/  ULDC.64 UR4, c[0x0][0x588] ;  /* 0x0001620000047ab9 */ /* 0x000fe40000000a00 */
[----:B------:R-:W-:-:S04]  /*0e10*/  ISETP.NE.U32.AND P0, PT, RZ, UR4, PT ;  /* 0x00000004ff007c0c */ /* 0x000fc8000bf05070 */
[----:B------:R-:W-:-:S13]  /*0e20*/  ISETP.NE.AND.EX P0, PT, RZ, UR5, PT, P0 ;  /* 0x00000005ff007c0c */ /* 0x000fda000bf05300 */
[----:B------:R-:W-:Y:S05]  /*0e30*/  @!P0 BRA `(.L_x_9) ;  /* 0x0000000000108947 */ /* 0x000fea0003800000 */
[----:B0-----:R-:W0:Y:S02]  /*0e40*/  LDC.64 R2, c[0x0][0x588] ;  /* 0x00016200ff027b82 */ /* 0x001e240000000a00 */
[----:B0-----:R-:W2:Y:S02]  /*0e50*/  LDG.E R2, desc[UR18][R2.64] ;  /* 0x0000001202027981 */ /* 0x001ea4000c1e1900 */
[----:B--2---:R-:W-:Y:S01]  /*0e60*/  R2UR UR20, R2 ;  /* 0x00000000021472ca */ /* 0x004fe200000e0000 */
[----:B------:R-:W-:-:S14]  /*0e70*/  BRA `(.L_x_8) ;  /* 0x0000000000047947 */ /* 0x000fdc0003800000 */
.L_x_9:
[----:B------:R-:W-:-:S05]  /*0e80*/  ULDC UR20, c[0x0][0x580] ;  /* 0x0001600000147ab9 */ /* 0x000fca0000000800 */
.L_x_8:
[----:B------:R-:W-:Y:S02]  /*0e90*/  ULDC.64 UR4, c[0x0][0x5a0] ;  /* 0x0001680000047ab9 */ /* 0x000fe40000000a00 */
        /* <DEDUP_REMOVED lines=11> */
.L_x_10:
        /* <DEDUP_REMOVED lines=8> */
.L_x_12:
[----:B------:R-:W-:-:S05]  /*0fd0*/  ULDC UR21, c[0x0][0x584] ;  /* 0x0001610000157ab9 */ /* 0x000fca0000000800 */
.L_x_11:
[----:B------:R-:W-:-:S13]  /*0fe0*/  LOP3.LUT P0, RZ, R4, 0xff, RZ, 0xc0, !PT ;  /* 0x000000ff04ff7812 */ /* 0x000fda000780c0ff */
[----:B------:R-:W-:Y:S05]  /*0ff0*/  @!P0 EXIT ;  /* 0x000000000000894d */ /* 0x000fea0003800000 */
[----:B------:R-:W-:Y:S01]  /*1000*/  ULDC UR4, c[0x0][0x28c] ;  /* 0x0000a30000047ab9 */ /* 0x000fe20000000800 */
[----:B------:R-:W-:Y:S02]  /*1010*/  ULOP3.LUT UR23, UR13, 0x1, URZ, 0xfc, !UPT ;  /* 0x000000010d177892 */ /* 0x000fe4000f8efc3f */
[----:B------:R-:W-:-:S04]  /*1020*/  UIADD3 UR4, UR4, 0x1f, URZ ;  /* 0x0000001f04047890 */ /* 0x000fc8000fffe03f */
[----:B------:R-:W-:-:S04]  /*1030*/  USHF.R.S32.HI UR5, URZ, 0x1f, UR4 ;  /* 0x0000001f3f057899 */ /* 0x000fc80008011404 */
[----:B------:R-:W-:-:S03]  /*1040*/  ULEA.HI UR5, UR5, UR4, URZ, 0x5 ;  /* 0x0000000405057291 */ /* 0x000fc6000f8f283f */
[----:B------:R-:W-:Y:S01]  /*1050*/  UMOV UR4, URZ ;  /* 0x0000003f00047c82 */ /* 0x000fe20008000000 */
[----:B------:R-:W-:-:S03]  /*1060*/  USHF.R.S32.HI UR12, URZ, 0x5, UR5 ;  /* 0x000000053f0c7899 */ /* 0x000fc60008011405 */
[----:B------:R-:W-:-:S09]  /*1070*/  UMOV UR5, URZ ;  /* 0x0000003f00057c82 */ /* 0x000fd20008000000 */
.L_x_293:
[----:B0-----:R-:W0:Y:S01]  /*1080*/  S2R R0, SR_TID.X ;  /* 0x0000000000007919 */ /* 0x001e220000002100 */
[----:B-1----:R-:W1:Y:S01]  /*1090*/  S2UR UR11, SR_CgaCtaId ;  /* 0x00000000000b79c3 */ /* 0x002e620000008800 */
[----:B------:R-:W-:Y:S01]  /*10a0*/  UMOV UR14, 0x400 ;  /* 0x00000400000e7882 */ /* 0x000fe20000000000 */
[----:B------:R-:W-:Y:S01]  /*10b0*/  UMOV UR6, URZ ;  /* 0x0000003f00067c82 */ /* 0x000fe20008000000 */
[----:B------:R-:W-:Y:S01]  /*10c0*/  STL [R1+0x74], RZ ;  /* 0x000074ff01007387 */ /* 0x000fe20000100800 */
[----:B------:R-:W-:Y:S01]  /*10d0*/  UMOV UR7, URZ ;  /* 0x0000003f00077c82 */ /* 0x000fe20008000000 */
[----:B------:R-:W-:Y:S01]  /*10e0*/  UMOV UR8, URZ ;  /* 0x0000003f00087c82 */ /* 0x000fe20008000000 */
[----:B------:R-:W-:Y:S01]  /*10f0*/  UMOV UR16, UR5 ;  /* 0x0000000500107c82 */ /* 0x000fe20008000000 */
[----:B------:R-:W-:Y:S01]  /*1100*/  STL [R1+0x70], RZ ;  /* 0x000070ff01007387 */ /* 0x000fe20000100800 */
[----:B--2---:R-:W2:Y:S01]  /*1110*/  LDC R2, c[0x0][0x28c] ;  /* 0x0000a300ff027b82 */ /* 0x004ea20000000800 */
[----:B------:R-:W-:-:S02]  /*1120*/  CS2R R4, SRZ ;  /* 0x0000000000047805 */ /* 0x000fc4000001ff00 */
[----:B------:R-:W-:Y:S01]  /*1130*/  CS2R R6, SRZ ;  /* 0x0000000000067805 */ /* 0x000fe2000001ff00 */
[----:B------:R-:W-:Y:S01]  /*1140*/  STL [R1+0x6c], RZ ;  /* 0x00006cff01007387 */ /* 0x000fe20000100800 */
[----:B------:R-:W-:Y:S02]  /*1150*/  CS2R R8, SRZ ;  /* 0x0000000000087805 */ /* 0x000fe4000001ff00 */
[----:B------:R-:W-:Y:S02]  /*1160*/  CS2R R10, SRZ ;  /* 0x00000000000a7805 */ /* 0x000fe4000001ff00 */
[----:B------:R-:W-:Y:S01]  /*1170*/  CS2R R12, SRZ ;  /* 0x00000000000c7805 */ /* 0x000fe2000001ff00 */
[----:B------:R-:W-:Y:S01]  /*1180*/  STL [R1+0x68], RZ ;  /* 0x000068ff01007387 */ /* 0x000fe20000100800 */
[----:B------:R-:W-:Y:S02]  /*1190*/  CS2R R14, SRZ ;  /* 0x00000000000e7805 */ /* 0x000fe4000001ff00 */
[----:B------:R-:W-:-:S02]  /*11a0*/  CS2R R16, SRZ ;  /* 0x0000000000107805 */ /* 0x000fc4000001ff00 */
[----:B------:R-:W-:Y:S01]  /*11b0*/  CS2R R18, SRZ ;  /* 0x0000000000127805 */ /* 0x000fe2000001ff00 */
[----:B------:R-:W-:Y:S01]  /*11c0*/  STL [R1+0x64], RZ ;  /* 0x000064ff01007387 */ /* 0x000fe20000100800 */
[----:B------:R-:W-:Y:S02]  /*11d0*/  CS2R R20, SRZ ;  /* 0x0000000000147805 */ /* 0x000fe4000001ff00 */
[----:B------:R-:W-:Y:S02]  /*11e0*/  CS2R R22, SRZ ;  /* 0x0000000000167805 */ /* 0x000fe4000001ff00 */
[----:B------:R-:W-:Y:S01]  /*11f0*/  CS2R R152, SRZ ;  /* 0x0000000000987805 */ /* 0x000fe2000001ff00 */
[----:B------:R-:W-:Y:S01]  /*1200*/  STL [R1+0x60], RZ ;  /* 0x000060ff01007387 */ /* 0x000fe20000100800 */
[----:B-1----:R-:W-:Y:S01]  /*1210*/  ULEA UR14, UR11, UR14, 0x18 ;  /* 0x0000000e0b0e7291 */ /* 0x002fe2000f8ec03f */
[----:B------:R-:W-:Y:S02]  /*1220*/  CS2R R154, SRZ ;  /* 0x00000000009a7805 */ /* 0x000fe4000001ff00 */
[----:B------:R-:W-:Y:S01]  /*1230*/  CS2R R156, SRZ ;  /* 0x00000000009c7805 */ /* 0x000fe2000001ff00 */
[----:B------:R-:W-:Y:S01]  /*1240*/  STL [R1+0x5c], RZ ;  /* 0x00005cff01007387 */ /* 0x000fe20000100800 */
[----:B------:R-:W-:-:S02]  /*1250*/  CS2R R158, SRZ ;  /* 0x00000000009e7805 */ /* 0x000fc4000001ff00 */
[----:B------:R-:W-:Y:S02]  /*1260*/  CS2R R160, SRZ ;  /* 0x0000000000a07805 */ /* 0x000fe4000001ff00 */
[----:B------:R-:W-:Y:S02]  /*1270*/  CS2R R162, SRZ ;  /* 0x0000000000a27805 */ /* 0x000fe4000001ff00 */
[----:B0-----:R-:W-:Y:S01]  /*1280*/  LOP3.LUT R0, R0, 0x80, RZ, 0xc0, !PT ;  /* 0x0000008000007812 */ /* 0x001fe200078ec0ff */
[----:B------:R-:W-:Y:S01]  /*1290*/  STL [R1+0x58], RZ ;  /* 0x000058ff01007387 */ /* 0x000fe20000100800 */
[----:B--2---:R-:W-:Y:S02]  /*12a0*/  ISETP.GE.AND P0, PT, R2, 0x1, PT ;  /* 0x000000010200780c */ /* 0x004fe40003f06270 */
[----:B------:R-:W-:Y:S02]  /*12b0*/  CS2R R2, SRZ ;  /* 0x0000000000027805 */ /* 0x000fe4000001ff00 */
[----:B------:R-:W-:Y:S01]  /*12c0*/  SHF.R.U32.HI R0, RZ, 0x7, R0 ;  /* 0x00000007ff007819 */ /* 0x000fe20000011600 */
[----:B------:R-:W-:Y:S01]  /*12d0*/  STL [R1+0x54], RZ ;  /* 0x000054ff01007387 */ /* 0x000fe20000100800 */
[----:B------:R-:W-:-:S02]  /*12e0*/  CS2R R164, SRZ ;  /* 0x0000000000a47805 */ /* 0x000fc4000001ff00 */
[----:B------:R-:W-:Y:S02]  /*12f0*/  CS2R R166, SRZ ;  /* 0x0000000000a67805 */ /* 0x000fe4000001ff00 */
[----:B------:R-:W-:Y:S01]  /*1300*/  CS2R R168, SRZ ;  /* 0x0000000000a87805 */ /* 0x000fe2000001ff00 */
[----:B------:R-:W-:Y:S01]  /*1310*/  STL [R1+0x50], RZ ;  /* 0x000050ff01007387 */ /* 0x000fe20000100800 */
[----:B------:R-:W-:Y:S02]  /*1320*/  CS2R R170, SRZ ;  /* 0x0000000000aa7805 */ /* 0x000fe4000001ff00 */
[----:B------:R-:W-:Y:S02]  /*1330*/  CS2R R172, SRZ ;  /* 0x0000000000ac7805 */ /* 0x000fe4000001ff00 */
[----:B------:R-:W-:Y:S01]  /*1340*/  CS2R R174, SRZ ;  /* 0x0000000000ae7805 */ /* 0x000fe2000001ff00 */
[----:B------:R-:W0:Y:S01]  /*1350*/  SHFL.IDX PT, R0, R0, RZ, 0x1f ;  /* 0x00001fff00007589 */ /* 0x000e2200000e0000 */
[----:B------:R-:W-:-:S02]  /*1360*/  CS2R R176, SRZ ;  /* 0x0000000000b07805 */ /* 0x000fc4000001ff00 */
[----:B------:R-:W-:Y:S02]  /*1370*/  CS2R R178, SRZ ;  /* 0x0000000000b27805 */ /* 0x000fe4000001ff00 */
[----:B------:R-:W-:Y:S01]  /*1380*/  CS2R R180, SRZ ;  /* 0x0000000000b47805 */ /* 0x000fe2000001ff00 */
[----:B------:R1:W-:Y:S01]  /*1390*/  STL [R1+0x4c], RZ ;  /* 0x00004cff01007387 */ /* 0x0003e20000100800 */
[----:B------:R-:W-:Y:S02]  /*13a0*/  CS2R R182, SRZ ;  /* 0x0000000000b67805 */ /* 0x000fe4000001ff00 */
[----:B------:R-:W-:Y:S02]  /*13b0*/  CS2R R184, SRZ ;  /* 0x0000000000b87805 */ /* 0x000fe4000001ff00 */
[----:B------:R-:W-:Y:S01]  /*13c0*/  CS2R R186, SRZ ;  /* 0x0000000000ba7805 */ /* 0x000fe2000001ff00 */
[----:B------:R1:W-:Y:S01]  /*13d0*/  STL [R1+0x48], RZ ;  /* 0x000048ff01007387 */ /* 0x0003e20000100800 */
        /* <DEDUP_REMOVED lines=14> */
[----:B------:R-:W-:Y:S02]  /*14c0*/  CS2R R210, SRZ ;  /* 0x0000000000d27805 */ /* 0x000fe4000001ff00 */
[----:B0-----:R-:W-:Y:S01]  /*14d0*/  R2UR UR9, R0 ;  /* 0x00000000000972ca */ /* 0x001fe200000e0000 */
[----:B------:R1:W-:Y:S01]  /*14e0*/  STL [R1+0x38], RZ ;  /* 0x000038ff01007387 */ /* 0x0003e20000100800 */
[----:B------:R-:W-:Y:S01]  /*14f0*/  IMAD.MOV.U32 R0, RZ, RZ, RZ ;  /* 0x000000ffff007224 */ /* 0x000fe200078e00ff */
[----:B------:R-:W-:-:S02]  /*1500*/  CS2R R212, SRZ ;  /* 0x0000000000d47805 */ /* 0x000fc4000001ff00 */
[----:B------:R-:W-:Y:S01]  /*1510*/  CS2R R214, SRZ ;  /* 0x0000000000d67805 */ /* 0x000fe2000001ff00 */
[----:B------:R1:W-:Y:S01]  /*1520*/  STL [R1+0x34], RZ ;  /* 0x000034ff01007387 */ /* 0x0003e20000100800 */
[----:B------:R-:W-:Y:S02]  /*1530*/  CS2R R216, SRZ ;  /* 0x0000000000d87805 */ /* 0x000fe4000001ff00 */
[----:B------:R-:W-:Y:S02]  /*1540*/  CS2R R218, SRZ ;  /* 0x0000000000da7805 */ /* 0x000fe4000001ff00 */
[----:B------:R-:W-:Y:S01]  /*1550*/  CS2R R220, SRZ ;  /* 0x0000000000dc7805 */ /* 0x000fe2000001ff00 */
[----:B------:R1:W-:Y:S01]  /*1560*/  STL [R1+0x30], RZ ;  /* 0x000030ff01007387 */ /* 0x0003e20000100800 */
[----:B------:R-:W-:Y:S02]  /*1570*/  CS2R R222, SRZ ;  /* 0x0000000000de7805 */ /* 0x000fe4000001ff00 */
[----:B------:R-:W-:Y:S01]  /*1580*/  CS2R R224, SRZ ;  /* 0x0000000000e07805 */ /* 0x000fe2000001ff00 */
[----:B------:R-:W-:Y:S01]  /*1590*/  IMAD.MOV.U32 R226, RZ, RZ, RZ ;  /* 0x000000ffffe27224 */ /* 0x000fe200078e00ff */
[----:B------:R1:W-:Y:S01]  /*15a0*/  STL [R1+0x2c], RZ ;  /* 0x00002cff01007387 */ /* 0x0003e20000100800 */
[----:B------:R-:W-:Y:S01]  /*15b0*/  ULEA.HI UR10, UR9, UR9, URZ, 0x1 ;  /* 0x00000009090a7291 */ /* 0x000fe2000f8f083f */
[----:B------:R-:W-:Y:S01]  /*15c0*/  IMAD.U32 R227, RZ, RZ, UR4 ;  /* 0x00000004ffe37e24 */ /* 0x000fe2000f8e00ff */
[----:B------:R-:W-:Y:S01]  /*15d0*/  CS2R R24, SRZ ;  /* 0x0000000000187805 */ /* 0x000fe2000001ff00 */
[----:B------:R1:W-:Y:S01]  /*15e0*/  STL [R1+0x28], RZ ;  /* 0x000028ff01007387 */ /* 0x0003e20000100800 */
[----:B------:R-:W-:Y:S01]  /*15f0*/  ULOP3.LUT UR10, UR10, 0x1ffffe, URZ, 0xc0, !UPT ;  /* 0x001ffffe0a0a7892 */ /* 0x000fe2000f8ec03f */
[----:B------:R-:W-:-:S02]  /*1600*/  CS2R R26, SRZ ;  /* 0x00000000001a7805 */ /* 0x000fc4000001ff00 */
[----:B------:R-:W-:Y:S01]  /*1610*/  CS2R R28, SRZ ;  /* 0x00000000001c7805 */ /* 0x000fe2000001ff00 */
[----:B------:R1:W-:Y:S01]  /*1620*/  STL [R1+0x24], RZ ;  /* 0x000024ff01007387 */ /* 0x0003e20000100800 */
[----:B------:R-:W-:Y:S01]  /*1630*/  UIADD3 UR10, UR9, -UR10, URZ ;  /* 0x8000000a090a7290 */ /* 0x000fe2000fffe03f */
[----:B---34-:R-:W-:Y:S02]  /*1640*/  CS2R R30, SRZ ;  /* 0x00000000001e7805 */ /* 0x018fe4000001ff00 */
[----:B------:R-:W-:Y:S01]  /*1650*/  CS2R R32, SRZ ;  /* 0x0000000000207805 */ /* 0x000fe2000001ff00 */
[----:B------:R1:W-:Y:S01]  /*1660*/  STL [R1+0x20], RZ ;  /* 0x000020ff01007387 */ /* 0x0003e20000100800 */
[----:B------:R-:W-:Y:S01]  /*1670*/  ULEA UR10, UR10, UR14, 0xb ;  /* 0x0000000e0a0a7291 */ /* 0x000fe2000f8e583f */
[----:B------:R-:W-:Y:S02]  /*1680*/  CS2R R34, SRZ ;  /* 0x0000000000227805 */ /* 0x000fe4000001ff00 */
[----:B------:R-:W-:Y:S01]  /*1690*/  CS2R R36, SRZ ;  /* 0x0000000000247805 */ /* 0x000fe2000001ff00 */
[----:B------:R1:W-:Y:S01]  /*16a0*/  STL [R1+0x1c], RZ ;  /* 0x00001cff01007387 */ /* 0x0003e20000100800 */
[----:B------:R-:W-:Y:S01]  /*16b0*/  UIADD3 UR10, UR10, 0x180, URZ ;  /* 0x000001800a0a7890 */ /* 0x000fe2000fffe03f */
[----:B------:R-:W-:-:S02]  /*16c0*/  CS2R R38, SRZ ;  /* 0x0000000000267805 */ /* 0x000fc4000001ff00 */
[----:B------:R-:W-:Y:S01]  /*16d0*/  CS2R R40, SRZ ;  /* 0x0000000000287805 */ /* 0x000fe2000001ff00 */
[----:B------:R1:W-:Y:S01]  /*16e0*/  STL [R1+0x18], RZ ;  /* 0x000018ff01007387 */ /* 0x0003e20000100800 */
[----:B------:R-:W-:Y:S01]  /*16f0*/  USHF.R.U32.HI UR10, URZ, 0x4, UR10 ;  /* 0x000000043f0a7899 */ /* 0x000fe2000801160a */
[----:B------:R-:W-:Y:S02]  /*1700*/  CS2R R42, SRZ ;  /* 0x00000000002a7805 */ /* 0x000fe4000001ff00 */
[----:B------:R-:W-:Y:S01]  /*1710*/  CS2R R44, SRZ ;  /* 0x00000000002c7805 */ /* 0x000fe2000001ff00 */
[----:B------:R1:W-:Y:S01]  /*1720*/  STL [R1+0x14], RZ ;  /* 0x000014ff01007387 */ /* 0x0003e20000100800 */
[----:B------:R-:W-:Y:S01]  /*1730*/  ULOP3.LUT UR15, UR10, 0x3fff, URZ, 0xc0, !UPT ;  /* 0x00003fff0a0f7892 */ /* 0x000fe2000f8ec03f */
        /* <DEDUP_REMOVED lines=18> */
[----:B------:R1:W-:Y:S01]  /*1860*/  STL [R1], RZ ;  /* 0x000000ff01007387 */ /* 0x0003e20000100800 */
[----:B------:R-:W-:-:S02]  /*1870*/  CS2R R74, SRZ ;  /* 0x00000000004a7805 */ /* 0x000fc4000001ff00 */
[----:B------:R-:W-:Y:S02]  /*1880*/  CS2R R76, SRZ ;  /* 0x00000000004c7805 */ /* 0x000fe4000001ff00 */
[----:B------:R-:W-:Y:S02]  /*1890*/  CS2R R78, SRZ ;  /* 0x00000000004e7805 */ /* 0x000fe4000001ff00 */
[----:B------:R-:W-:Y:S02]  /*18a0*/  CS2R R80, SRZ ;  /* 0x0000000000507805 */ /* 0x000fe4000001ff00 */
[----:B------:R-:W-:Y:S02]  /*18b0*/  CS2R R82, SRZ ;  /* 0x0000000000527805 */ /* 0x000fe4000001ff00 */
[----:B------:R-:W-:Y:S02]  /*18c0*/  CS2R R84, SRZ ;  /* 0x0000000000547805 */ /* 0x000fe4000001ff00 */
        /* <DEDUP_REMOVED lines=32> */
[----:B------:R-:W-:Y:S01]  /*1ad0*/  CS2R R150, SRZ ;  /* 0x0000000000967805 */ /* 0x000fe2000001ff00 */
[----:B-1----:R-:W-:Y:S06]  /*1ae0*/  @!P0 BRA `(.L_x_13) ;  /* 0x0000001000548947 */ /* 0x002fec0003800000 */
[----:B------:R-:W-:-:S06]  /*1af0*/  UISETP.NE.AND UP0, UPT, UR23, 0x3, UPT ;  /* 0x000000031700788c */ /* 0x000fcc000bf05270 */
[----:B------:R-:W-:-:S13]  /*1b00*/  PLOP3.LUT P1, PT, PT, PT, UP0, 0x80, 0x0 ;  /* 0x000000000000781c */ /* 0x000fda0003f2f008 */
[----:B------:R-:W-:Y:S05]  /*1b10*/  @!P1 BRA `(.L_x_14) ;  /* 0x0000000000049947 */ /* 0x000fea0003800000 */
[----:B------:R-:W-:Y:S01]  /*1b20*/  BPT.TRAP 0x1 ;  /* 0x000000040000795c */ /* 0x000fe20000300000 */
.L_x_14:
[----:B------:R-:W-:Y:S01]  /*1b30*/  ULEA UR6, UR5, UR14, 0x3 ;  /* 0x0000000e05067291 */ /* 0x000fe2000f8e183f */
[----:B------:R-:W-:-:S05]  /*1b40*/  IMAD.U32 R0, RZ, RZ, UR4 ;  /* 0x00000004ff007e24 */ /* 0x000fca000f8e00ff */
[----:B------:R-:W-:-:S04]  /*1b50*/  SHF.L.U32 R0, R0, 0x1f, RZ ;  /* 0x0000001f00007819 */ /* 0x000fc800000006ff */
[----:B------:R0:W1:Y:S01]  /*1b60*/  SYNCS.PHASECHK.TRANS64.TRYWAIT P0, [UR6], R0 ;  /* 0x00000000ff0075a7 */ /* 0x0000620008000146 */
[----:B------:R-:W-:Y:S05]  /*1b70*/  @!P1 BRA `(.L_x_15) ;  /* 0x0000000000049947 */ /* 0x000fea0003800000 */
[----:B------:R-:W-:Y:S01]  /*1b80*/  BPT.TRAP 0x1 ;  /* 0x000000040000795c */ /* 0x000fe20000300000 */
.L_x_15:
[----:B-1----:R-:W-:Y:S05]  /*1b90*/  @P0 BRA `(.L_x_16) ;  /* 0x0000000000080947 */ /* 0x002fea0003800000 */
[----:B------:R-:W1:Y:S02]  /*1ba0*/  SYNCS.PHASECHK.TRANS64.TRYWAIT P0, [UR6], R0 ;  /* 0x00000000ff0075a7 */ /* 0x000e640008000146 */
[----:B-1----:R-:W-:Y:S05]  /*1bb0*/  @!P0 BRA `(.L_x_17) ;  /* 0x000000e4005c8947 */ /* 0x002fea0003800000 */
.L_x_16:
[----:B------:R2:W-:Y:S01]  /*1bc0*/  STL [R1+0x74], RZ ;  /* 0x000074ff01007387 */ /* 0x0005e20000100800 */
[----:B------:R-:W-:Y:S01]  /*1bd0*/  UIADD3 UR6, UR14, 0x7180, URZ ;  /* 0x000071800e067890 */ /* 0x000fe2000fffe03f */
[----:B------:R-:W-:Y:S01]  /*1be0*/  WARPGROUP.ARRIVE ;  /* 0x00000000000079c5 */ /* 0x000fe20000000000 */
[----:B------:R-:W-:Y:S01]  /*1bf0*/  ULDC UR7, c[0x0][0x50c] ;  /* 0x0001430000077ab9 */ /* 0x000fe20000000800 */
[----:B------:R2:W-:Y:S01]  /*1c00*/  STL [R1+0x70], RZ ;  /* 0x000070ff01007387 */ /* 0x0005e20000100800 */
[----:B------:R-:W-:Y:S01]  /*1c10*/  UISETP.NE.AND UP0, UPT, UR7, 0x1, UPT ;  /* 0x000000010700788c */ /* 0x000fe2000bf05270 */
[----:B01----:R-:W-:Y:S01]  /*1c20*/  IMAD.MOV.U32 R0, RZ, RZ, RZ ;  /* 0x000000ffff007224 */ /* 0x003fe200078e00ff */
[----:B------:R-:W-:Y:S01]  /*1c30*/  USHF.R.U32.HI UR6, URZ, 0x4, UR6 ;  /* 0x000000043f067899 */ /* 0x000fe20008011606 */
[----:B------:R2:W-:Y:S01]  /*1c40*/  STL [R1+0x6c], RZ ;  /* 0x00006cff01007387 */ /* 0x0005e20000100800 */
[----:B------:R-:W-:Y:S01]  /*1c50*/  USEL UR7, URZ, 0x1, UP0 ;  /* 0x000000013f077887 */ /* 0x000fe20008000000 */
[----:B------:R-:W-:Y:S01]  /*1c60*/  CS2R R2, SRZ ;  /* 0x0000000000027805 */ /* 0x000fe2000001ff00 */
[----:B------:R-:W-:Y:S01]  /*1c70*/  ULOP3.LUT UR6, UR6, 0x3fff, URZ, 0xc0, !UPT ;  /* 0x00003fff06067892 */ /* 0x000fe2000f8ec03f */
[----:B------:R2:W-:Y:S01]  /*1c80*/  STL [R1+0x68], RZ ;  /* 0x000068ff01007387 */ /* 0x0005e20000100800 */
[----:B------:R-:W-:Y:S01]  /*1c90*/  ULOP3.LUT UR8, UR15, 0x10000, URZ, 0xfc, !UPT ;  /* 0x000100000f087892 */ /* 0x000fe2000f8efc3f */
[----:B------:R-:W-:Y:S01]  /*1ca0*/  CS2R R4, SRZ ;  /* 0x0000000000047805 */ /* 0x000fe2000001ff00 */
[----:B------:R-:W-:Y:S01]  /*1cb0*/  ULOP3.LUT UR6, UR6, 0x10000, URZ, 0xfc, !UPT ;  /* 0x0001000006067892 */ /* 0x000fe2000f8efc3f */
[----:B------:R2:W-:Y:S01]  /*1cc0*/  STL [R1+0x64], RZ ;  /* 0x000064ff01007387 */ /* 0x0005e20000100800 */
[----:B------:R-:W-:Y:S01]  /*1cd0*/  ISETP.NE.AND P0, PT, RZ, UR7, PT ;  /* 0x00000007ff007c0c */ /* 0x000fe2000bf05270 */
[----:B------:R-:W-:Y:S01]  /*1ce0*/  ULEA UR8, UR5, UR8, 0x8 ;  /* 0x0000000805087291 */ /* 0x000fe2000f8e403f */
[----:B------:R-:W-:Y:S01]  /*1cf0*/  CS2R R6, SRZ ;  /* 0x0000000000067805 */ /* 0x000fe2000001ff00 */
[----:B------:R2:W-:Y:S01]  /*1d00*/  STL [R1+0x60], RZ ;  /* 0x000060ff01007387 */ /* 0x0005e20000100800 */
[----:B------:R-:W-:Y:S01]  /*1d10*/  ULEA UR10, UR5, UR6, 0x9 ;  /* 0x00000006050a7291 */ /* 0x000fe2000f8e483f */
[----:B------:R-:W-:Y:S01]  /*1d20*/  CS2R R8, SRZ ;  /* 0x0000000000087805 */ /* 0x000fe2000001ff00 */
[----:B------:R-:W-:Y:S01]  /*1d30*/  UMOV UR9, 0xc0000010 ;  /* 0xc000001000097882 */ /* 0x000fe20000000000 */
[----:B------:R2:W-:Y:S01]  /*1d40*/  STL [R1+0x5c], RZ ;  /* 0x00005cff01007387 */ /* 0x0005e20000100800 */
[----:B------:R-:W-:Y:S01]  /*1d50*/  UMOV UR11, 0xc0000010 ;  /* 0xc0000010000b7882 */ /* 0x000fe20000000000 */
[----:B------:R-:W-:Y:S01]  /*1d60*/  UMOV UR6, 0x1 ;  /* 0x0000000100067882 */ /* 0x000fe20000000000 */
[----:B------:R-:W-:Y:S01]  /*1d70*/  CS2R R10, SRZ ;  /* 0x00000000000a7805 */ /* 0x000fe2000001ff00 */
[----:B------:R2:W-:Y:S01]  /*1d80*/  STL [R1+0x58], RZ ;  /* 0x000058ff01007387 */ /* 0x0005e20000100800 */
[----:B------:R-:W-:Y:S01]  /*1d90*/  CS2R R12, SRZ ;  /* 0x00000000000c7805 */ /* 0x000fe2000001ff00 */
[----:B------:R-:W-:Y:S01]  /*1da0*/  QGMMA.64x256x32.F32.E4M3.E4M3 R24, gdesc[UR8], RZ, !UPT, gsb0 ;  /* 0x03e00000081879f3 */ /* 0x000fe2000c0008ff */
        /* <DEDUP_REMOVED lines=55> */
[----:B------:R-:W-:Y:S01]  /*2120*/  CS2R R224, SRZ ;  /* 0x0000000000e07805 */ /* 0x000fe2000001ff00 */
[----:B------:R-:W-:Y:S01]  /*2130*/  IMAD.MOV.U32 R226, RZ, RZ, RZ ;  /* 0x000000ffffe27224 */ /* 0x000fe200078e00ff */
[----:B------:R2:W-:Y:S04]  /*2140*/  STL [R1+0x1c], RZ ;  /* 0x00001cff01007387 */ /* 0x0005e80000100800 */
[----:B------:R2:W-:Y:S04]  /*2150*/  STL [R1+0x18], RZ ;  /* 0x000018ff01007387 */ /* 0x0005e80000100800 */
[----:B------:R2:W-:Y:S04]  /*2160*/  STL [R1+0x14], RZ ;  /* 0x000014ff01007387 */ /* 0x0005e80000100800 */
[----:B------:R2:W-:Y:S04]  /*2170*/  STL [R1+0x10], RZ ;  /* 0x000010ff01007387 */ /* 0x0005e80000100800 */
[----:B------:R2:W-:Y:S04]  /*2180*/  STL [R1+0xc], RZ ;  /* 0x00000cff01007387 */ /* 0x0005e80000100800 */
[----:B------:R2:W-:Y:S04]  /*2190*/  STL [R1+0x8], RZ ;  /* 0x000008ff01007387 */ /* 0x0005e80000100800 */
[----:B------:R2:W-:Y:S04]  /*21a0*/  STL [R1+0x4], RZ ;  /* 0x000004ff01007387 */ /* 0x0005e80000100800 */
[----:B------:R2:W-:Y:S01]  /*21b0*/  STL [R1], RZ ;  /* 0x000000ff01007387 */ /* 0x0005e20000100800 */
[----:B------:R-:W-:Y:S05]  /*21c0*/  @!P0 BRA `(.L_x_18) ;  /* 0x0000000800808947 */ /* 0x000fea0003800000 */
[----:B------:R-:W-:Y:S02]  /*21d0*/  WARPGROUP.DEPBAR.LE gsb0, 0x0 ;  /* 0x00008000000079c5 */ /* 0x000fe40000010000 */
[----:B------:R-:W-:-:S01]  /*21e0*/  FADD R227, RZ, R122 ;  /* 0x0000007affe37221 */ /* 0x000fc20000000000 */
[----:B------:R-:W-:Y:S01]  /*21f0*/  FADD R226, RZ, R24 ;  /* 0x00000018ffe27221 */ /* 0x000fe20000000000 */
[----:B------:R-:W-:-:S01]  /*2200*/  FADD R225, RZ, R25 ;  /* 0x00000019ffe17221 */ /* 0x000fc20000000000 */
[----:B------:R-:W-:Y:S01]  /*2210*/  FADD R224, RZ, R26 ;  /* 0x0000001affe07221 */ /* 0x000fe20000000000 */
[----:B------:R-:W-:-:S01]  /*2220*/  FADD R223, RZ, R27 ;  /* 0x0000001bffdf7221 */ /* 0x000fc20000000000 */
[----:B------:R0:W-:Y:S01]  /*2230*/  STL [R1], R227 ;  /* 0x000000e301007387 */ /* 0x0001e20000100800 */
[----:B------:R-:W-:-:S01]  /*2240*/  FADD R222, RZ, R28 ;  /* 0x0000001cffde7221 */ /* 0x000fc20000000000 */
[----:B------:R-:W-:Y:S01]  /*2250*/  FADD R221, RZ, R29 ;  /* 0x0000001dffdd7221 */ /* 0x000fe20000000000 */
[----:B------:R-:W-:-:S01]  /*2260*/  FADD R220, RZ, R30 ;  /* 0x0000001effdc7221 */ /* 0x000fc20000000000 */
[----:B------:R-:W-:Y:S01]  /*2270*/  FADD R219, RZ, R31 ;  /* 0x0000001fffdb7221 */ /* 0x000fe20000000000 */
[----:B------:R-:W-:-:S01]  /*2280*/  FADD R218, RZ, R32 ;  /* 0x00000020ffda7221 */ /* 0x000fc20000000000 */
[----:B------:R-:W-:Y:S01]  /*2290*/  FADD R217, RZ, R33 ;  /* 0x00000021ffd97221 */ /* 0x000fe20000000000 */
[----:B------:R-:W-:-:S01]  /*22a0*/  FADD R216, RZ, R34 ;  /* 0x00000022ffd87221 */ /* 0x000fc20000000000 */
[----:B------:R-:W-:Y:S01]  /*22b0*/  FADD R215, RZ, R35 ;  /* 0x00000023ffd77221 */ /* 0x000fe20000000000 */
[----:B------:R-:W-:-:S01]  /*22c0*/  FADD R214, RZ, R36 ;  /* 0x00000024ffd67221 */ /* 0x000fc20000000000 */
[----:B0-----:R-:W-:Y:S01]  /*22d0*/  FADD R227, RZ, R123 ;  /* 0x0000007bffe37221 */ /* 0x001fe20000000000 */
[----:B------:R-:W-:-:S01]  /*22e0*/  FADD R213, RZ, R37 ;  /* 0x00000025ffd57221 */ /* 0x000fc20000000000 */
[----:B------:R-:W-:Y:S01]  /*22f0*/  FADD R212, RZ, R38 ;  /* 0x00000026ffd47221 */ /* 0x000fe20000000000 */
[----:B------:R-:W-:-:S01]  /*2300*/  FADD R211, RZ, R39 ;  /* 0x00000027ffd37221 */ /* 0x000fc20000000000 */
[----:B------:R-:W-:Y:S01]  /*2310*/  FADD R210, RZ, R40 ;  /* 0x00000028ffd27221 */ /* 0x000fe20000000000 */
[----:B------:R0:W-:Y:S01]  /*2320*/  STL [R1+0x4], R227 ;  /* 0x000004e301007387 */ /* 0x0001e20000100800 */
        /* <DEDUP_REMOVED lines=93> */
[----:B------:R-:W-:Y:S01]  /*2900*/  UMOV UR6, URZ ;  /* 0x0000003f00067c82 */ /* 0x000fe20008000000 */
[----:B0-----:R-:W-:-:S05]  /*2910*/  FADD R227, RZ, R130 ;  /* 0x00000082ffe37221 */ /* 0x001fca0000000000 */
[----:B------:R0:W-:Y:S02]  /*2920*/  STL [R1+0x20], R227 ;  /* 0x000020e301007387 */ /* 0x0001e40000100800 */
        /* <DEDUP_REMOVED lines=42> */
.L_x_18:
[----:B------:R-:W-:-:S04]  /*2bd0*/  UIADD3 UR16, UR5, 0x1, URZ ;  /* 0x0000000105107890 */ /* 0x000fc8000fffe03f */
[----:B------:R-:W-:-:S04]  /*2be0*/  UISETP.NE.AND UP0, UPT, UR16, 0x7, UPT ;  /* 0x000000071000788c */ /* 0x000fc8000bf05270 */
[----:B------:R-:W-:Y:S02]  /*2bf0*/  USEL UR8, URZ, 0x1, UP0 ;  /* 0x000000013f087887 */ /* 0x000fe40008000000 */
[----:B------:R-:W-:Y:S02]  /*2c00*/  USEL UR16, UR16, URZ, UP0 ;  /* 0x0000003f10107287 */ /* 0x000fe40008000000 */
[----:B------:R-:W-:-:S06]  /*2c10*/  ULOP3.LUT UR8, UR4, UR8, URZ, 0x3c, !UPT ;  /* 0x0000000804087292 */ /* 0x000fcc000f8e3c3f */
[----:B0-----:R-:W-:Y:S01]  /*2c20*/  IMAD.U32 R227, RZ, RZ, UR8 ;  /* 0x00000008ffe37e24 */ /* 0x001fe2000f8e00ff */
[----:B------:R-:W-:-:S06]  /*2c30*/  UMOV UR8, 0x1 ;  /* 0x0000000100087882 */ /* 0x000fcc0000000000 */
.L_x_13:
[----:B------:R-:W-:-:S04]  /*2c40*/  UISETP.LT.AND UP0, UPT, UR12, 0x1, UPT ;  /* 0x000000010c00788c */ /* 0x000fc8000bf01270 */
[----:B------:R-:W-:-:S04]  /*2c50*/  USEL UR9, UR12, 0x1, UP0 ;  /* 0x000000010c097887 */ /* 0x000fc80008000000 */
[----:B------:R-:W-:-:S04]  /*2c60*/  UIADD3 UR9, UR12, -UR9, URZ ;  /* 0x800000090c097290 */ /* 0x000fc8000fffe03f */
[----:B------:R-:W-:-:S06]  /*2c70*/  UISETP.GE.AND UP0, UPT, UR9, 0x1, UPT ;  /* 0x000000010900788c */ /* 0x000fcc000bf06270 */
[----:B------:R-:W-:-:S13]  /*2c80*/  PLOP3.LUT P0, PT, PT, PT, UP0, 0x80, 0x0 ;  /* 0x000000000000781c */ /* 0x000fda0003f0f008 */
[----:B------:R-:W-:Y:S05]  /*2c90*/  @!P0 BRA `(.L_x_19) ;  /* 0x0000001000708947 */ /* 0x000fea0003800000 */
[----:B------:R-:W-:Y:S01]  /*2ca0*/  IMAD.U32 R228, RZ, RZ, UR9 ;  /* 0x00000009ffe47e24 */ /* 0x000fe2000f8e00ff */
[----:B------:R-:W-:Y:S01]  /*2cb0*/  UMOV UR17, UR5 ;  /* 0x0000000500117c82 */ /* 0x000fe20008000000 */
[----:B------:R-:W-:-:S05]  /*2cc0*/  ULDC UR24, c[0x0][0x50c] ;  /* 0x0001430000187ab9 */ /* 0x000fca0000000800 */
.L_x_27:
[----:B------:R-:W-:-:S06]  /*2cd0*/  UISETP.NE.AND UP0, UPT, UR23, 0x3, UPT ;  /* 0x000000031700788c */ /* 0x000fcc000bf05270 */
[----:B------:R-:W-:-:S13]  /*2ce0*/  PLOP3.LUT P1, PT, PT, PT, UP0, 0x80, 0x0 ;  /* 0x000000000000781c */ /* 0x000fda0003f2f008 */
[----:B01----:R-:W-:Y:S05]  /*2cf0*/  @!P1 BRA `(.L_x_20) ;  /* 0x0000000000049947 */ /* 0x003fea0003800000 */
[----:B------:R-:W-:Y:S01]  /*2d00*/  BPT.TRAP 0x1 ;  /* 0x000000040000795c */ /* 0x000fe20000300000 */
.L_x_20:
[----:B------:R-:W0:Y:S01]  /*2d10*/  S2UR UR9, SR_CgaCtaId ;  /* 0x00000000000979c3 */ /* 0x000e220000008800 */
[----:B------:R-:W-:Y:S01]  /*2d20*/  UMOV UR14, 0x400 ;  /* 0x00000400000e7882 */ /* 0x000fe20000000000 */
[----:B------:R-:W-:Y:S01]  /*2d30*/  SHF.L.U32 R229, R227, 0x1f, RZ ;  /* 0x0000001fe3e57819 */ /* 0x000fe200000006ff */
[----:B0-----:R-:W-:-:S04]  /*2d40*/  ULEA UR14, UR9, UR14, 0x18 ;  /* 0x0000000e090e7291 */ /* 0x001fc8000f8ec03f */
[----:B------:R-:W-:-:S09]  /*2d50*/  ULEA UR9, UR16, UR14, 0x3 ;  /* 0x0000000e10097291 */ /* 0x000fd2000f8e183f */
[----:B------:R0:W1:Y:S01]  /*2d60*/  SYNCS.PHASECHK.TRANS64.TRYWAIT P0, [UR9], R229 ;  /* 0x000000e5ff0075a7 */ /* 0x0000620008000149 */
[----:B------:R-:W-:Y:S05]  /*2d70*/  @!P1 BRA `(.L_x_21) ;  /* 0x0000000000049947 */ /* 0x000fea0003800000 */
[----:B------:R-:W-:Y:S01]  /*2d80*/  BPT.TRAP 0x1 ;  /* 0x000000040000795c */ /* 0x000fe20000300000 */
.L_x_21:
[----:B-1----:R-:W-:Y:S05]  /*2d90*/  @P0 BRA `(.L_x_22) ;  /* 0x0000000000080947 */ /* 0x002fea0003800000 */
[----:B------:R-:W1:Y:S02]  /*2da0*/  SYNCS.PHASECHK.TRANS64.TRYWAIT P0, [UR9], R229 ;  /* 0x000000e5ff0075a7 */ /* 0x000e640008000149 */
[----:B-1----:R-:W-:Y:S05]  /*2db0*/  @!P0 BRA `(.L_x_23) ;  /* 0x000000d000f48947 */ /* 0x002fea0003800000 */
.L_x_22:
[----:B------:R-:W-:Y:S01]  /*2dc0*/  UIADD3 UR9, UR14, 0x7180, URZ ;  /* 0x000071800e097890 */ /* 0x000fe2000fffe03f */
[----:B------:R-:W-:Y:S01]  /*2dd0*/  WARPGROUP.ARRIVE ;  /* 0x00000000000079c5 */ /* 0x000fe20000000000 */
[----:B------:R-:W-:Y:S02]  /*2de0*/  UISETP.NE.AND UP0, UPT, UR7, URZ, UPT ;  /* 0x0000003f0700728c */ /* 0x000fe4000bf05270 */
[----:B------:R-:W-:Y:S02]  /*2df0*/  USHF.R.U32.HI UR9, URZ, 0x4, UR9 ;  /* 0x000000043f097899 */ /* 0x000fe40008011609 */
[----:B------:R-:W-:Y:S02]  /*2e00*/  USEL UR8, UR8, URZ, !UP0 ;  /* 0x0000003f08087287 */ /* 0x000fe4000c000000 */
[----:B------:R-:W-:Y:S02]  /*2e10*/  ULOP3.LUT UR9, UR9, 0x3fff, URZ, 0xc0, !UPT ;  /* 0x00003fff09097892 */ /* 0x000fe4000f8ec03f */
[----:B------:R-:W-:-:S02]  /*2e20*/  ULOP3.LUT UR7, UR15, 0x10000, URZ, 0xfc, !UPT ;  /* 0x000100000f077892 */ /* 0x000fc4000f8efc3f */
[----:B------:R-:W-:Y:S02]  /*2e30*/  ULOP3.LUT UR9, UR9, 0x10000, URZ, 0xfc, !UPT ;  /* 0x0001000009097892 */ /* 0x000fe4000f8efc3f */
[----:B------:R-:W-:Y:S02]  /*2e40*/  UISETP.NE.U32.AND UP0, UPT, UR8, URZ, UPT ;  /* 0x0000003f0800728c */ /* 0x000fe4000bf05070 */
[----:B------:R-:W-:Y:S02]  /*2e50*/  ULEA UR8, UR16, UR7, 0x8 ;  /* 0x0000000710087291 */ /* 0x000fe4000f8e403f */
[----:B------:R-:W-:Y:S01]  /*2e60*/  ULEA UR10, UR16, UR9, 0x9 ;  /* 0x00000009100a7291 */ /* 0x000fe2000f8e483f */
[----:B------:R-:W-:Y:S02]  /*2e70*/  UMOV UR11, 0xc0000010 ;  /* 0xc0000010000b7882 */ /* 0x000fe40000000000 */
[----:B------:R-:W-:Y:S01]  /*2e80*/  UMOV UR9, 0xc0000010 ;  /* 0xc000001000097882 */ /* 0x000fe20000000000 */
[----:B------:R-:W-:-:S05]  /*2e90*/  UIADD3 UR6, UR6, 0x1, URZ ;  /* 0x0000000106067890 */ /* 0x000fca000fffe03f */
[----:B------:R-:W-:Y:S01]  /*2ea0*/  QGMMA.64x256x32.F32.E4M3.E4M3 R24, gdesc[UR8], R24, UP0, gsb0 ;  /* 0x03e00000081879f3 */ /* 0x000fe2000b800818 */
[----:B------:R-:W-:-:S04]  /*2eb0*/  UISETP.NE.AND UP0, UPT, UR6, UR24, UPT ;  /* 0x000000180600728c */ /* 0x000fc8000bf05270 */
[----:B------:R-:W-:-:S06]  /*2ec0*/  USEL UR7, URZ, 0x1, UP0 ;  /* 0x000000013f077887 */ /* 0x000fcc0008000000 */
[----:B------:R-:W-:Y:S01]  /*2ed0*/  ISETP.NE.AND P0, PT, RZ, UR7, PT ;  /* 0x00000007ff007c0c */ /* 0x000fe2000bf05270 */
[----:B------:R-:W-:-:S12]  /*2ee0*/  WARPGROUP.DEPBAR.LE gsb0, 0x1 ;  /* 0x00008000000079c5 */ /* 0x000fd80000010100 */
[----:B------:R-:W-:Y:S05]  /*2ef0*/  @!P0 BRA `(.L_x_24) ;  /* 0x0000000c00808947 */ /* 0x000fea0003800000 */
[----:B------:R-:W-:Y:S02]  /*2f00*/  WARPGROUP.DEPBAR.LE gsb0, 0x0 ;  /* 0x00008000000079c5 */ /* 0x000fe40000010000 */
[----:B------:R-:W-:-:S01]  /*2f10*/  FADD R226, R24, R226 ;  /* 0x000000e218e27221 */ /* 0x000fc20000000000 */
[----:B------:R-:W-:Y:S01]  /*2f20*/  FADD R225, R25, R225 ;  /* 0x000000e119e17221 */ /* 0x000fe20000000000 */
[----:B------:R1:W-:Y:S01]  /*2f30*/  STL [R1+0x88], R227 ;  /* 0x000088e301007387 */ /* 0x0003e20000100800 */
[----:B------:R-:W-:-:S01]  /*2f40*/  FADD R224, R26, R224 ;  /* 0x000000e01ae07221 */ /* 0x000fc20000000000 */
[----:B------:R-:W-:Y:S01]  /*2f50*/  FADD R223, R27, R223 ;  /* 0x000000df1bdf7221 */ /* 0x000fe20000000000 */
[----:B------:R-:W-:-:S01]  /*2f60*/  FADD R222, R28, R222 ;  /* 0x000000de1cde7221 */ /* 0x000fc20000000000 */
[----:B------:R-:W-:Y:S01]  /*2f70*/  FADD R221, R29, R221 ;  /* 0x000000dd1ddd7221 */ /* 0x000fe20000000000 */
[----:B-1----:R-:W3:Y:S04]  /*2f80*/  LDL.LU R227, [R1+0x30] ;  /* 0x0000300001e37983 */ /* 0x002ee80000300800 */
[----:B------:R1:W-:Y:S01]  /*2f90*/  STL [R1+0x8c], R226 ;  /* 0x00008ce201007387 */ /* 0x0003e20000100800 */
[----:B------:R-:W-:-:S01]  /*2fa0*/  FADD R220, R30, R220 ;  /* 0x000000dc1edc7221 */ /* 0x000fc20000000000 */
[----:B------:R-:W-:-:S02]  /*2fb0*/  FADD R219, R31, R219 ;  /* 0x000000db1fdb7221 */ /* 0x000fc40000000000 */
[----:B-1----:R-:W4:Y:S04]  /*2fc0*/  LDL.LU R226, [R1+0x2c] ;  /* 0x00002c0001e27983 */ /* 0x002f280000300800 */
[----:B------:R1:W-:Y:S01]  /*2fd0*/  STL [R1+0x90], R225 ;  /* 0x000090e101007387 */ /* 0x0003e20000100800 */
[----:B------:R-:W-:-:S03]  /*2fe0*/  FADD R218, R32, R218 ;  /* 0x000000da20da7221 */ /* 0x000fc60000000000 */
[----:B-1----:R-:W2:Y:S04]  /*2ff0*/  LDL.LU R225, [R1+0x28] ;  /* 0x0000280001e17983 */ /* 0x002ea80000300800 */
        /* <DEDUP_REMOVED lines=9> */
[----:B------:R1:W-:Y:S04]  /*3090*/  STL [R1+0xa0], R221 ;  /* 0x0000a0dd01007387 */ /* 0x0003e80000100800 */
        /* <DEDUP_REMOVED lines=12> */
[----:B-1----:R-:W2:Y:S01]  /*3160*/  LDL.LU R215, [R1] ;  /* 0x0000000001d77983 */ /* 0x002ea20000300800 */
[----:B------:R-:W-:-:S01]  /*3170*/  FADD R214, R36, R214 ;  /* 0x000000d624d67221 */ /* 0x000fc20000000000 */
[----:B------:R-:W-:Y:S01]  /*3180*/  FADD R213, R37, R213 ;  /* 0x000000d525d57221 */ /* 0x000fe20000000000 */
[----:B------:R-:W-:-:S01]  /*3190*/  FADD R212, R38, R212 ;  /* 0x000000d426d47221 */ /* 0x000fc20000000000 */
[----:B------:R-:W-:Y:S01]  /*31a0*/  FADD R211, R39, R211 ;  /* 0x000000d327d37221 */ /* 0x000fe20000000000 */
[----:B------:R-:W-:-:S01]  /*31b0*/  FADD R210, R40, R210 ;  /* 0x000000d228d27221 */ /* 0x000fc20000000000 */
[----:B------:R-:W-:Y:S01]  /*31c0*/  STL [R1+0xbc], R214 ;  /* 0x0000bcd601007387 */ /* 0x000fe20000100800 */
        /* <DEDUP_REMOVED lines=11> */
[----:B------:R1:W-:Y:S01]  /*3280*/  STL [R1+0xc8], R211 ;  /* 0x0000c8d301007387 */ /* 0x0003e20000100800 */
[----:B------:R-:W-:-:S01]  /*3290*/  FADD R200, R50, R200 ;  /* 0x000000c832c87221 */ /* 0x000fc20000000000 */
[----:B------:R-:W-:Y:S01]  /*32a0*/  FADD R199, R51, R199 ;  /* 0x000000c733c77221 */ /* 0x000fe20000000000 */
        /* <DEDUP_REMOVED lines=69> */
[----:B-----5:R-:W-:Y:S01]  /*3700*/  FADD R0, R121, R0 ;  /* 0x0000000079007221 */ /* 0x020fe20000000000 */
[----:B---3--:R-:W-:-:S01]  /*3710*/  FADD R227, R134, R227 ;  /* 0x000000e386e37221 */ /* 0x008fc20000000000 */
[----:B----4-:R-:W-:Y:S01]  /*3720*/  FADD R226, R133, R226 ;  /* 0x000000e285e27221 */ /* 0x010fe20000000000 */
[----:B--2---:R-:W-:-:S01]  /*3730*/  FADD R225, R132, R225 ;  /* 0x000000e184e17221 */ /* 0x004fc20000000000 */
        /* <DEDUP_REMOVED lines=9> */
[----:B------:R-:W-:-:S05]  /*37d0*/  FADD R215, R122, R215 ;  /* 0x000000d77ad77221 */ /* 0x000fca0000000000 */
[----:B------:R2:W-:Y:S04]  /*37e0*/  STL [R1], R215 ;  /* 0x000000d701007387 */ /* 0x0005e80000100800 */
[----:B------:R3:W-:Y:S04]  /*37f0*/  STL [R1+0x4], R216 ;  /* 0x000004d801007387 */ /* 0x0007e80000100800 */
        /* <DEDUP_REMOVED lines=8> */
[----:B-1----:R-:W4:Y:S04]  /*3880*/  LDL.LU R211, [R1+0x34] ;  /* 0x0000340001d37983 */ /* 0x002f280000300800 */
[----:B------:R1:W-:Y:S04]  /*3890*/  STL [R1+0x28], R225 ;  /* 0x000028e101007387 */ /* 0x0003e80000100800 */
[----:B------:R-:W4:Y:S04]  /*38a0*/  LDL.LU R212, [R1+0x38] ;  /* 0x0000380001d47983 */ /* 0x000f280000300800 */
[----:B------:R1:W-:Y:S04]  /*38b0*/  STL [R1+0x2c], R226 ;  /* 0x00002ce201007387 */ /* 0x0003e80000100800 */
[----:B------:R-:W4:Y:S04]  /*38c0*/  LDL.LU R213, [R1+0x3c] ;  /* 0x00003c0001d57983 */ /* 0x000f280000300800 */
[----:B------:R1:W-:Y:S04]  /*38d0*/  STL [R1+0x30], R227 ;  /* 0x000030e301007387 */ /* 0x0003e80000100800 */
[----:B------:R-:W4:Y:S04]  /*38e0*/  LDL.LU R214, [R1+0x40] ;  /* 0x0000400001d67983 */ /* 0x000f280000300800 */
[----:B--2---:R-:W2:Y:S04]  /*38f0*/  LDL.LU R215, [R1+0x44] ;  /* 0x0000440001d77983 */ /* 0x004ea80000300800 */
[----:B---3--:R-:W3:Y:S04]  /*3900*/  LDL.LU R216, [R1+0x48] ;  /* 0x0000480001d87983 */ /* 0x008ee80000300800 */
[----:B----4-:R-:W4:Y:S04]  /*3910*/  LDL.LU R217, [R1+0x4c] ;  /* 0x00004c0001d97983 */ /* 0x010f280000300800 */
[----:B0-----:R-:W4:Y:S04]  /*3920*/  LDL.LU R218, [R1+0x50] ;  /* 0x0000500001da7983 */ /* 0x001f280000300800 */
[----:B------:R-:W4:Y:S04]  /*3930*/  LDL.LU R219, [R1+0x54] ;  /* 0x0000540001db7983 */ /* 0x000f280000300800 */
[----:B------:R-:W4:Y:S04]  /*3940*/  LDL.LU R220, [R1+0x58] ;  /* 0x0000580001dc7983 */ /* 0x000f280000300800 */
[----:B------:R-:W4:Y:S04]  /*3950*/  LDL.LU R221, [R1+0x5c] ;  /* 0x00005c0001dd7983 */ /* 0x000f280000300800 */
[----:B------:R-:W4:Y:S04]  /*3960*/  LDL.LU R222, [R1+0x60] ;  /* 0x0000600001de7983 */ /* 0x000f280000300800 */
[----:B------:R-:W4:Y:S04]  /*3970*/  LDL.LU R223, [R1+0x64] ;  /* 0x0000640001df7983 */ /* 0x000f280000300800 */
[----:B------:R-:W4:Y:S04]  /*3980*/  LDL.LU R224, [R1+0x68] ;  /* 0x0000680001e07983 */ /* 0x000f280000300800 */
[----:B-1----:R-:W4:Y:S04]  /*3990*/  LDL.LU R225, [R1+0x6c] ;  /* 0x00006c0001e17983 */ /* 0x002f280000300800 */
[----:B------:R-:W4:Y:S04]  /*39a0*/  LDL.LU R226, [R1+0x70] ;  /* 0x0000700001e27983 */ /* 0x000f280000300800 */
[----:B------:R-:W4:Y:S01]  /*39b0*/  LDL.LU R227, [R1+0x74] ;  /* 0x0000740001e37983 */ /* 0x000f220000300800 */
[----:B------:R-:W-:-:S05]  /*39c0*/  FADD R211, R135, R211 ;  /* 0x000000d387d37221 */ /* 0x000fca0000000000 */
[----:B------:R0:W-:Y:S01]  /*39d0*/  STL [R1+0x34], R211 ;  /* 0x000034d301007387 */ /* 0x0001e20000100800 */
[----:B------:R-:W-:-:S03]  /*39e0*/  FADD R212, R136, R212 ;  /* 0x000000d488d47221 */ /* 0x000fc60000000000 */
[----:B0-----:R1:W5:Y:S01]  /*39f0*/  LDL.LU R211, [R1+0xc8] ;  /* 0x0000c80001d37983 */ /* 0x0013620000300800 */
[----:B------:R-:W-:-:S03]  /*3a00*/  FADD R213, R137, R213 ;  /* 0x000000d589d57221 */ /* 0x000fc60000000000 */
[----:B------:R0:W-:Y:S01]  /*3a10*/  STL [R1+0x38], R212 ;  /* 0x000038d401007387 */ /* 0x0001e20000100800 */
[----:B------:R-:W-:-:S01]  /*3a20*/  FADD R214, R138, R214 ;  /* 0x000000d68ad67221 */ /* 0x000fc20000000000 */
[----:B--2---:R-:W-:Y:S02]  /*3a30*/  FADD R215, R139, R215 ;  /* 0x000000d78bd77221 */ /* 0x004fe40000000000 */
[----:B0-----:R1:W5:Y:S01]  /*3a40*/  LDL.LU R212, [R1+0xc4] ;  /* 0x0000c40001d47983 */ /* 0x0013620000300800 */
[----:B---3--:R-:W-:-:S03]  /*3a50*/  FADD R216, R140, R216 ;  /* 0x000000d88cd87221 */ /* 0x008fc60000000000 */
[----:B------:R0:W-:Y:S01]  /*3a60*/  STL [R1+0x3c], R213 ;  /* 0x00003cd501007387 */ /* 0x0001e20000100800 */
[----:B----4-:R-:W-:-:S03]  /*3a70*/  FADD R217, R141, R217 ;  /* 0x000000d98dd97221 */ /* 0x010fc60000000000 */
[----:B0-----:R1:W5:Y:S01]  /*3a80*/  LDL.LU R213, [R1+0xc0] ;  /* 0x0000c00001d57983 */ /* 0x0013620000300800 */
[----:B------:R-:W-:-:S03]  /*3a90*/  FADD R218, R142, R218 ;  /* 0x000000da8eda7221 */ /* 0x000fc60000000000 */
[----:B------:R0:W-:Y:S01]  /*3aa0*/  STL [R1+0x40], R214 ;  /* 0x000040d601007387 */ /* 0x0001e20000100800 */
[----:B------:R-:W-:-:S01]  /*3ab0*/  FADD R219, R143, R219 ;  /* 0x000000db8fdb7221 */ /* 0x000fc20000000000 */
[----:B------:R-:W-:Y:S02]  /*3ac0*/  FADD R220, R144, R220 ;  /* 0x000000dc90dc7221 */ /* 0x000fe40000000000 */
[----:B0-----:R1:W5:Y:S04]  /*3ad0*/  LDL.LU R214, [R1+0xbc] ;  /* 0x0000bc0001d67983 */ /* 0x0013680000300800 */
[----:B------:R0:W-:Y:S01]  /*3ae0*/  STL [R1+0x44], R215 ;  /* 0x000044d701007387 */ /* 0x0001e20000100800 */
[----:B------:R-:W-:-:S01]  /*3af0*/  FADD R221, R145, R221 ;  /* 0x000000dd91dd7221 */ /* 0x000fc20000000000 */
[----:B------:R-:W-:-:S02]  /*3b00*/  FADD R222, R146, R222 ;  /* 0x000000de92de7221 */ /* 0x000fc40000000000 */
[----:B0-----:R1:W5:Y:S04]  /*3b10*/  LDL.LU R215, [R1+0xb8] ;  /* 0x0000b80001d77983 */ /* 0x0013680000300800 */
[----:B------:R0:W-:Y:S01]  /*3b20*/  STL [R1+0x48], R216 ;  /* 0x000048d801007387 */ /* 0x0001e20000100800 */
[----:B------:R-:W-:-:S03]  /*3b30*/  FADD R223, R147, R223 ;  /* 0x000000df93df7221 */ /* 0x000fc60000000000 */
        /* <DEDUP_REMOVED lines=13> */
[----:B------:R0:W-:Y:S04]  /*3c10*/  STL [R1+0x5c], R221 ;  /* 0x00005cdd01007387 */ /* 0x0001e80000100800 */
        /* <DEDUP_REMOVED lines=12> */
[----:B0-----:R1:W5:Y:S01]  /*3ce0*/  LDL.LU R227, [R1+0x88] ;  /* 0x0000880001e37983 */ /* 0x0013620000300800 */
[----:B------:R-:W-:-:S05]  /*3cf0*/  UMOV UR6, URZ ;  /* 0x0000003f00067c82 */ /* 0x000fca0008000000 */
.L_x_24:
[----:B------:R-:W-:Y:S05]  /*3d00*/  @!P1 BRA `(.L_x_25) ;  /* 0x0000000000049947 */ /* 0x000fea0003800000 */
[----:B------:R-:W-:Y:S01]  /*3d10*/  BPT.TRAP 0x1 ;  /* 0x000000040000795c */ /* 0x000fe20000300000 */
.L_x_25:
[----:B------:R-:W-:Y:S02]  /*3d20*/  UISETP.GT.U32.AND UP0, UPT, UR13, 0x1, UPT ;  /* 0x000000010d00788c */ /* 0x000fe4000bf04070 */
[----:B------:R-:W-:-:S04]  /*3d30*/  ULEA UR8, UR17, UR14, 0x3 ;  /* 0x0000000e11087291 */ /* 0x000fc8000f8e183f */
[----:B------:R-:W-:Y:S01]  /*3d40*/  UIADD3 UR8, UR8, 0x38, URZ ;  /* 0x0000003808087890 */ /* 0x000fe2000fffe03f */
[----:B------:R-:W-:-:S03]  /*3d50*/  PLOP3.LUT P0, PT, PT, PT, UP0, 0x80, 0x0 ;  /* 0x000000000000781c */ /* 0x000fc60003f0f008 */
[----:B------:R-:W-:-:S09]  /*3d60*/  UPRMT UR8, URZ, 0x654, UR8 ;  /* 0x000006543f087896 */ /* 0x000fd20008000008 */
[----:B------:R-:W-:Y:S01]  /*3d70*/  SYNCS.ARRIVE.TRANS64.RED.A1T0 RZ, [UR8], RZ ;  /* 0x000000ffffff79a7 */ /* 0x000fe20008100408 */
[----:B------:R-:W-:Y:S05]  /*3d80*/  @P0 BRA `(.L_x_26) ;  /* 0x0000000000040947 */ /* 0x000fea0003800000 */
[----:B------:R-:W-:Y:S01]  /*3d90*/  BPT.TRAP 0x1 ;  /* 0x000000040000795c */ /* 0x000fe20000300000 */
.L_x_26:
[----:B------:R-:W-:Y:S01]  /*3da0*/  UIADD3 UR16, UR16, 0x1, URZ ;  /* 0x0000000110107890 */ /* 0x000fe2000fffe03f */
[C---:B------:R-:W-:Y:S01]  /*3db0*/  ISETP.GT.AND P0, PT, R228.reuse, 0x1, PT ;  /* 0x00000001e400780c */ /* 0x040fe20003f04270 */
[----:B------:R-:W-:Y:S01]  /*3dc0*/  UIADD3 UR17, UR17, 0x1, URZ ;  /* 0x0000000111117890 */ /* 0x000fe2000fffe03f */
[----:B------:R-:W-:Y:S01]  /*3dd0*/  VIADD R228, R228, 0xffffffff ;  /* 0xffffffffe4e47836 */ /* 0x000fe20000000000 */
[----:B------:R-:W-:Y:S02]  /*3de0*/  UISETP.NE.AND UP0, UPT, UR16, 0x7, UPT ;  /* 0x000000071000788c */ /* 0x000fe4000bf05270 */
[----:B------:R-:W-:Y:S02]  /*3df0*/  UISETP.NE.AND UP1, UPT, UR17, 0x7, UPT ;  /* 0x000000071100788c */ /* 0x000fe4000bf25270 */
[----:B------:R-:W-:Y:S02]  /*3e00*/  USEL UR8, URZ, 0x1, UP0 ;  /* 0x000000013f087887 */ /* 0x000fe40008000000 */
[----:B------:R-:W-:-:S02]  /*3e10*/  USEL UR16, UR16, URZ, UP0 ;  /* 0x0000003f10107287 */ /* 0x000fc40008000000 */
[----:B------:R-:W-:Y:S02]  /*3e20*/  USEL UR17, UR17, URZ, UP1 ;  /* 0x0000003f11117287 */ /* 0x000fe40008800000 */
[----:B-----5:R-:W-:Y:S01]  /*3e30*/  LOP3.LUT R227, R227, UR8, RZ, 0x3c, !PT ;  /* 0x00000008e3e37c12 */ /* 0x020fe2000f8e3cff */
[----:B------:R-:W-:Y:S01]  /*3e40*/  UMOV UR8, 0x1 ;  /* 0x0000000100087882 */ /* 0x000fe20000000000 */
[----:B------:R-:W-:Y:S08]  /*3e50*/  @P0 BRA `(.L_x_27) ;  /* 0xffffffec009c0947 */ /* 0x000ff0000383ffff */
.L_x_19:
[----:B------:R-:W-:-:S04]  /*3e60*/  UISETP.NE.AND UP0, UPT, UR6, URZ, UPT ;  /* 0x0000003f0600728c */ /* 0x000fc8000bf05270 */
[----:B------:R-:W-:-:S06]  /*3e70*/  USEL UR6, URZ, 0x1, !UP0 ;  /* 0x000000013f067887 */ /* 0x000fcc000c000000 */
[----:B------:R-:W-:-:S13]  /*3e80*/  ISETP.NE.AND P0, PT, RZ, UR6, PT ;  /* 0x00000006ff007c0c */ /* 0x000fda000bf05270 */
[----:B------:R-:W-:Y:S05]  /*3e90*/  @!P0 BRA `(.L_x_28) ;  /* 0x0000000c00dc8947 */ /* 0x000fea0003800000 */
[----:B------:R-:W3:Y:S04]  /*3ea0*/  LDL.LU R227, [R1+0x74] ;  /* 0x0000740001e37983 */ /* 0x000ee80000300800 */
[----:B---3--:R3:W-:Y:S04]  /*3eb0*/  STL [R1+0x88], R227 ;  /* 0x000088e301007387 */ /* 0x0087e80000100800 */
[----:B---3--:R-:W3:Y:S04]  /*3ec0*/  LDL.LU R227, [R1+0x70] ;  /* 0x0000700001e37983 */ /* 0x008ee80000300800 */
        /* <DEDUP_REMOVED lines=55> */
[----:B---3--:R-:W3:Y:S01]  /*4240*/  LDL.LU R227, [R1] ;  /* 0x0000000001e37983 */ /* 0x008ee20000300800 */
[----:B------:R-:W-:-:S02]  /*4250*/  WARPGROUP.DEPBAR.LE gsb0, 0x0 ;  /* 0x00008000000079c5 */ /* 0x000fc40000010000 */
[----:B------:R-:W-:Y:S01]  /*4260*/  FADD R226, R24, R226 ;  /* 0x000000e218e27221 */ /* 0x000fe20000000000 */
        /* <DEDUP_REMOVED lines=97> */
[----:B---3--:R-:W-:-:S05]  /*4880*/  FADD R227, R122, R227 ;  /* 0x000000e37ae37221 */ /* 0x008fca0000000000 */
[----:B------:R3:W-:Y:S04]  /*4890*/  STL [R1], R227 ;  /* 0x000000e301007387 */ /* 0x0007e80000100800 */
[----:B---3--:R-:W3:Y:S02]  /*48a0*/  LDL.LU R227, [R1+0xf8] ;  /* 0x0000f80001e37983 */ /* 0x008ee40000300800 */
[----:B---3--:R-:W-:-:S05]  /*48b0*/  FADD R227, R123, R227 ;  /* 0x000000e37be37221 */ /* 0x008fca0000000000 */
[----:B------:R3:W-:Y:S04]  /*48c0*/  STL [R1+0x4], R227 ;  /* 0x000004e301007387 */ /* 0x0007e80000100800 */
        /* <DEDUP_REMOVED lines=83> */
[----:B------:R3:W-:Y:S02]  /*4e00*/  STL [R1+0x74], R227 ;  /* 0x000074e301007387 */ /* 0x0007e40000100800 */
.L_x_28:
[----:B------:R-:W-:Y:S02]  /*4e10*/  WARPGROUP.DEPBAR.LE gsb0, 0x0 ;  /* 0x00008000000079c5 */ /* 0x000fe40000010000 */
[----:B------:R-:W4:Y:S02]  /*4e20*/  LDC R24, c[0x0][0x28c] ;  /* 0x0000a300ff187b82 */ /* 0x000f240000000800 */
[----:B----4-:R-:W-:-:S13]  /*4e30*/  ISETP.GE.AND P0, PT, R24, 0x1, PT ;  /* 0x000000011800780c */ /* 0x010fda0003f06270 */
[----:B------:R-:W-:Y:S05]  /*4e40*/  @!P0 BRA `(.L_x_29) ;  /* 0x0000000000508947 */ /* 0x000fea0003800000 */
[----:B------:R-:W-:-:S06]  /*4e50*/  UISETP.NE.AND UP0, UPT, UR23, 0x3, UPT ;  /* 0x000000031700788c */ /* 0x000fcc000bf05270 */
[----:B------:R-:W-:-:S13]  /*4e60*/  PLOP3.LUT P0, PT, PT, PT, UP0, 0x80, 0x0 ;  /* 0x000000000000781c */ /* 0x000fda0003f0f008 */
[----:B------:R-:W-:Y:S05]  /*4e70*/  @!P0 BRA `(.L_x_30) ;  /* 0x0000000000048947 */ /* 0x000fea0003800000 */
[----:B------:R-:W-:Y:S01]  /*4e80*/  BPT.TRAP 0x1 ;  /* 0x000000040000795c */ /* 0x000fe20000300000 */
.L_x_30:
[----:B------:R-:W-:-:S04]  /*4e90*/  UISETP.LT.AND UP0, UPT, UR12, 0x1, UPT ;  /* 0x000000010c00788c */ /* 0x000fc8000bf01270 */
[----:B------:R-:W-:Y:S02]  /*4ea0*/  USEL UR8, UR12, 0x1, UP0 ;  /* 0x000000010c087887 */ /* 0x000fe40008000000 */
[----:B------:R-:W-:Y:S02]  /*4eb0*/  UISETP.GT.U32.AND UP0, UPT, UR13, 0x1, UPT ;  /* 0x000000010d00788c */ /* 0x000fe4000bf04070 */
[----:B------:R-:W-:-:S04]  /*4ec0*/  UIADD3 UR8, UR5, UR12, -UR8 ;  /* 0x0000000c05087290 */ /* 0x000fc8000fffe808 */
[----:B------:R-:W-:Y:S01]  /*4ed0*/  UIMAD.WIDE.U32 UR6, UR8, 0x24924925, URZ ;  /* 0x24924925080678a5 */ /* 0x000fe2000f8e003f */
[----:B------:R-:W-:-:S03]  /*4ee0*/  PLOP3.LUT P0, PT, PT, PT, UP0, 0x80, 0x0 ;  /* 0x000000000000781c */ /* 0x000fc60003f0f008 */
[----:B------:R-:W-:-:S04]  /*4ef0*/  UIADD3 UR6, UR8, -UR7, URZ ;  /* 0x8000000708067290 */ /* 0x000fc8000fffe03f */
[----:B------:R-:W-:-:S04]  /*4f00*/  ULEA.HI UR6, UR6, UR7, URZ, 0x1f ;  /* 0x0000000706067291 */ /* 0x000fc8000f8ff83f */
[----:B------:R-:W-:-:S04]  /*4f10*/  USHF.R.U32.HI UR6, URZ, 0x2, UR6 ;  /* 0x000000023f067899 */ /* 0x000fc80008011606 */
[----:B------:R-:W-:-:S04]  /*4f20*/  UIMAD UR6, UR6, -0x7, UR8 ;  /* 0xfffffff9060678a4 */ /* 0x000fc8000f8e0208 */
[----:B------:R-:W-:-:S04]  /*4f30*/  ULEA UR6, UR6, UR14, 0x3 ;  /* 0x0000000e06067291 */ /* 0x000fc8000f8e183f */
[----:B------:R-:W-:-:S04]  /*4f40*/  UIADD3 UR6, UR6, 0x38, URZ ;  /* 0x0000003806067890 */ /* 0x000fc8000fffe03f */
[----:B------:R-:W-:-:S09]  /*4f50*/  UPRMT UR6, URZ, 0x654, UR6 ;  /* 0x000006543f067896 */ /* 0x000fd20008000006 */
[----:B------:R-:W-:Y:S01]  /*4f60*/  SYNCS.ARRIVE.TRANS64.RED.A1T0 RZ, [UR6], RZ ;  /* 0x000000ffffff79a7 */ /* 0x000fe20008100406 */
[----:B------:R-:W-:Y:S05]  /*4f70*/  @P0 BRA `(.L_x_29) ;  /* 0x0000000000040947 */ /* 0x000fea0003800000 */
[----:B------:R-:W-:Y:S01]  /*4f80*/  BPT.TRAP 0x1 ;  /* 0x000000040000795c */ /* 0x000fe20000300000 */
.L_x_29:
[----:B------:R4:W-:Y:S01]  /*4f90*/  STL [R1+0x8c], R2 ;  /* 0x00008c0201007387 */ /* 0x0009e20000100800 */
[----:B------:R-:W0:Y:S01]  /*4fa0*/  LDC R28, c[0x0][0x288] ;  /* 0x0000a200ff1c7b82 */ /* 0x000e220000000800 */
[----:B------:R-:W-:Y:S02]  /*4fb0*/  UIADD3 UR8, UR12, UR5, URZ ;  /* 0x000000050c087290 */ /* 0x000fe4000fffe03f */
[----:B------:R1:W-:Y:S01]  /*4fc0*/  STL [R1+0x88], R0 ;  /* 0x0000880001007387 */ /* 0x0003e20000100800 */
[----:B------:R-:W-:Y:S01]  /*4fd0*/  USHF.R.S32.HI UR9, URZ, 0x1f, UR22 ;  /* 0x0000001f3f097899 */ /* 0x000fe20008011416 */
[----:B------:R-:W-:Y:S01]  /*4fe0*/  ULDC UR11, c[0x0][0x284] ;  /* 0x0000a100000b7ab9 */ /* 0x000fe20000000800 */
[----:B------:R-:W-:Y:S01]  /*4ff0*/  UISETP.GE.U32.AND UP1, UPT, UR12, 0x7, UPT ;  /* 0x000000070c00788c */ /* 0x000fe2000bf26070 */
[----:B----4-:R-:W4:Y:S01]  /*5000*/  S2R R2, SR_TID.X ;  /* 0x0000000000027919 */ /* 0x010f220000002100 */
[----:B------:R-:W-:Y:S01]  /*5010*/  ULDC.64 UR14, c[0x0][0x5d0] ;  /* 0x00017400000e7ab9 */ /* 0x000fe20000000a00 */
[----:B-1----:R-:W2:Y:S04]  /*5020*/  LDL.LU R0, [R1+0x80] ;  /* 0x0000800001007983 */ /* 0x002ea80000300800 */
[----:B---3--:R-:W3:Y:S01]  /*5030*/  LDL.LU R227, [R1+0x84] ;  /* 0x0000840001e37983 */ /* 0x008ee20000300800 */
[----:B------:R-:W-:-:S02]  /*5040*/  UISETP.GT.U32.AND UP0, UPT, UR8, 0x6, UPT ;  /* 0x000000060800788c */ /* 0x000fc4000bf04070 */
[----:B------:R-:W-:Y:S01]  /*5050*/  UIMAD.WIDE.U32 UR6, UR8, 0x24924925, URZ ;  /* 0x24924925080678a5 */ /* 0x000fe2000f8e003f */
[--C-:B----4-:R-:W-:Y:S02]  /*5060*/  SHF.R.U32.HI R24, RZ, 0x7, R2.reuse ;  /* 0x00000007ff187819 */ /* 0x110fe40000011602 */
[----:B------:R-:W-:Y:S02]  /*5070*/  SHF.R.U32.HI R25, RZ, 0x2, R2 ;  /* 0x00000002ff197819 */ /* 0x000fe40000011602 */
[----:B------:R-:W-:Y:S01]  /*5080*/  LOP3.LUT R26, R2, 0x60, RZ, 0xc0, !PT ;  /* 0x00000060021a7812 */ /* 0x000fe200078ec0ff */
[----:B--2---:R-:W-:Y:S01]  /*5090*/  IMAD.SHL.U32 R35, R0, 0x100, RZ ;  /* 0x0000010000237824 */ /* 0x004fe200078e00ff */
[----:B------:R-:W-:Y:S01]  /*50a0*/  LOP3.LUT R24, R24, 0x1, RZ, 0xc0, !PT ;  /* 0x0000000118187812 */ /* 0x000fe200078ec0ff */
[----:B------:R-:W-:Y:S01]  /*50b0*/  UISETP.LT.U32.AND UP0, UPT, UR12, 0x7, UP0 ;  /* 0x000000070c00788c */ /* 0x000fe20008701070 */
[----:B------:R-:W-:Y:S01]  /*50c0*/  LOP3.LUT R25, R25, 0x7, RZ, 0xc0, !PT ;  /* 0x0000000719197812 */ /* 0x000fe200078ec0ff */
[----:B------:R-:W-:Y:S01]  /*50d0*/  UIADD3 UR5, UR8, -UR7, URZ ;  /* 0x8000000708057290 */ /* 0x000fe2000fffe03f */
[----:B------:R-:W-:Y:S01]  /*50e0*/  SHF.R.U32.HI R26, RZ, 0x1, R26 ;  /* 0x00000001ff1a7819 */ /* 0x000fe2000001161a */
[----:B------:R-:W-:Y:S01]  /*50f0*/  IMAD.SHL.U32 R30, R24, 0x40, RZ ;  /* 0x00000040181e7824 */ /* 0x000fe200078e00ff */
[----:B------:R-:W-:-:S02]  /*5100*/  UIMAD UR6, UR9, UR14, URZ ;  /* 0x0000000e090672a4 */ /* 0x000fc4000f8e023f */
[--C-:B------:R-:W-:Y:S02]  /*5110*/  IADD3 R29, RZ, -R26, -R25.reuse ;  /* 0x8000001aff1d7210 */ /* 0x100fe40007ffe819 */
[----:B------:R-:W-:Y:S01]  /*5120*/  LOP3.LUT R27, R30, 0x40, R25, 0xe2, !PT ;  /* 0x000000401e1b7812 */ /* 0x000fe200078ee219 */
[----:B------:R-:W-:Y:S02]  /*5130*/  IMAD.SHL.U32 R25, R2, 0x2, RZ ;  /* 0x0000000202197824 */ /* 0x000fe400078e00ff */
[----:B------:R-:W-:Y:S01]  /*5140*/  IMAD R29, R24, -0x40, R29 ;  /* 0xffffffc0181d7824 */ /* 0x000fe200078e021d */
[----:B------:R-:W-:Y:S02]  /*5150*/  LOP3.LUT R24, R2, 0x3, RZ, 0xc0, !PT ;  /* 0x0000000302187812 */ /* 0x000fe400078ec0ff */
[----:B------:R-:W-:Y:S01]  /*5160*/  LOP3.LUT R25, R25, 0x6, RZ, 0xc0, !PT ;  /* 0x0000000619197812 */ /* 0x000fe200078ec0ff */
[----:B------:R1:W5:Y:S03]  /*5170*/  LDL.LU R2, [R1+0x8c] ;  /* 0x00008c0001027983 */ /* 0x0003660000300800 */
[----:B------:R-:W-:-:S02]  /*5180*/  PRMT R30, R25, 0x6540, R0 ;  /* 0x00006540191e7816 */ /* 0x000fc40000000000 */
[----:B------:R1:W5:Y:S01]  /*5190*/  LDL.LU R0, [R1+0x88] ;  /* 0x0000880001007983 */ /* 0x0003620000300800 */
[----:B0-----:R-:W-:Y:S01]  /*51a0*/  IMAD R34, R24, -0x2, R28 ;  /* 0xfffffffe18227824 */ /* 0x001fe200078e021c */
[----:B------:R-:W-:Y:S01]  /*51b0*/  ISETP.GE.AND P0, PT, R35, R28, PT ;  /* 0x0000001c2300720c */ /* 0x000fe20003f06270 */
[C---:B---3--:R-:W-:Y:S01]  /*51c0*/  IMAD.SHL.U32 R28, R227.reuse, 0x80, RZ ;  /* 0x00000080e31c7824 */ /* 0x048fe200078e00ff */
[----:B------:R-:W-:Y:S01]  /*51d0*/  USEL UR10, URZ, 0x1, !UP0 ;  /* 0x000000013f0a7887 */ /* 0x000fe2000c000000 */
[--C-:B------:R-:W-:Y:S01]  /*51e0*/  SHF.R.S32.HI R31, RZ, 0x1f, R30.reuse ;  /* 0x0000001fff1f7819 */ /* 0x100fe2000001141e */
[----:B------:R-:W-:Y:S01]  /*51f0*/  ULEA.HI UR5, UR5, UR7, URZ, 0x1f ;  /* 0x0000000705057291 */ /* 0x000fe2000f8ff83f */
[----:B------:R-:W-:Y:S01]  /*5200*/  IMAD.U32 R25, RZ, RZ, UR14 ;  /* 0x0000000eff197e24 */ /* 0x000fe2000f8e00ff */
[C---:B------:R-:W-:Y:S01]  /*5210*/  ISETP.GE.OR P0, PT, R28.reuse, UR11, P0 ;  /* 0x0000000b1c007c0c */ /* 0x040fe20008706670 */
[----:B------:R-:W-:Y:S01]  /*5220*/  UIMAD UR6, UR22, UR15, UR6 ;  /* 0x0000000f160672a4 */ /* 0x000fe2000f8e0206 */
[----:B------:R-:W-:Y:S01]  /*5230*/  IMAD.WIDE R32, R227, 0x80, RZ ;  /* 0x00000080e3207825 */ /* 0x000fe200078e02ff */
[----:B------:R-:W-:Y:S01]  /*5240*/  ULOP3.LUT UR4, UR4, UR10, URZ, 0x3c, !UPT ;  /* 0x0000000a04047292 */ /* 0x000fe2000f8e3c3f */
[----:B------:R-:W-:Y:S01]  /*5250*/  IADD3 R38, -R28, UR11, R29 ;  /* 0x0000000b1c267c10 */ /* 0x000fe2000fffe11d */
[----:B------:R-:W-:Y:S01]  /*5260*/  USHF.R.U32.HI UR5, URZ, 0x2, UR5 ;  /* 0x000000023f057899 */ /* 0x000fe20008011605 */
[----:B------:R-:W-:Y:S01]  /*5270*/  IMAD.WIDE.U32 R24, R25, UR22, R30 ;  /* 0x0000001619187c25 */ /* 0x000fe2000f8e001e */
[----:B------:R-:W-:-:S02]  /*5280*/  LOP3.LUT R39, R32, R27, R26, 0xfe, !PT ;  /* 0x0000001b20277212 */ /* 0x000fc400078efe1a */
[----:B------:R-:W-:Y:S01]  /*5290*/  @UP1 ULOP3.LUT UR4, UR4, 0x1, UR5, 0x78, !UPT ;  /* 0x0000000104041892 */ /* 0x000fe2000f8e7805 */
[----:B------:R-:W-:Y:S01]  /*52a0*/  VIADD R25, R25, UR6 ;  /* 0x0000000619197c36 */ /* 0x000fe20008000000 */
[----:B------:R-:W-:Y:S01]  /*52b0*/  UIMAD UR5, UR5, -0x7, UR8 ;  /* 0xfffffff9050578a4 */ /* 0x000fe2000f8e0208 */
[----:B------:R-:W-:Y:S02]  /*52c0*/  IMAD.IADD R35, R34, 0x1, -R35 ;  /* 0x0000000122237824 */ /* 0x000fe400078e0a23 */
[----:B------:R-:W-:Y:S01]  /*52d0*/  IMAD.MOV.U32 R34, RZ, RZ, -0x1 ;  /* 0xffffffffff227424 */ /* 0x000fe200078e00ff */
[----:B-1----:R-:W-:Y:S08]  /*52e0*/  @P0 BRA `(.L_x_31) ;  /* 0x0000008c00980947 */ /* 0x002ff00003800000 */
[----:B------:R-:W0:Y:S01]  /*52f0*/  LDC.64 R28, c[0x0][0x5c8] ;  /* 0x00017200ff1c7b82 */ /* 0x000e220000000a00 */
[----:B------:R-:W-:Y:S01]  /*5300*/  ULDC.64 UR6, c[0x0][0x5c0] ;  /* 0x0001700000067ab9 */ /* 0x000fe20000000a00 */
[----:B------:R-:W-:Y:S01]  /*5310*/  BSSY B0, `(.L_x_31) ;  /* 0x00008e3000007945 */ /* 0x000fe20003800000 */
[-C--:B0-----:R-:W-:Y:S02]  /*5320*/  IMAD R26, R33, R28.reuse, RZ ;  /* 0x0000001c211a7224 */ /* 0x081fe400078e02ff */
[----:B------:R-:W-:-:S04]  /*5330*/  IMAD.WIDE.U32 R24, R39, R28, R24 ;  /* 0x0000001c27187225 */ /* 0x000fc800078e0018 */
[----:B------:R-:W-:Y:S01]  /*5340*/  IMAD R27, R39, R29, R26 ;  /* 0x0000001d271b7224 */ /* 0x000fe200078e021a */
[----:B------:R-:W-:Y:S02]  /*5350*/  LEA R26, P0, R28, R24, 0x3 ;  /* 0x000000181c1a7211 */ /* 0x000fe400078018ff */
[----:B------:R-:W-:Y:S01]  /*5360*/  IADD3 R24, P1, R24, UR6, RZ ;  /* 0x0000000618187c10 */ /* 0x000fe2000ff3e0ff */
[----:B------:R-:W-:Y:S01]  /*5370*/  IMAD.IADD R27, R25, 0x1, R27 ;  /* 0x00000001191b7824 */ /* 0x000fe200078e021b */
[----:B------:R-:W-:-:S04]  /*5380*/  IADD3 R26, P3, R26, UR6, RZ ;  /* 0x000000061a1a7c10 */ /* 0x000fc8000ff7e0ff */
[----:B------:R-:W-:Y:S02]  /*5390*/  LEA.HI.X R28, R28, R27, R29, 0x3, P0 ;  /* 0x0000001b1c1c7211 */ /* 0x000fe400000f1c1d */
[----:B------:R-:W-:Y:S02]  /*53a0*/  FSETP.NEU.AND P0, PT, RZ, UR21, PT ;  /* 0x00000015ff007c0b */ /* 0x000fe4000bf0d000 */
[----:B------:R-:W-:Y:S02]  /*53b0*/  IADD3.X R25, R27, UR7, RZ, P1, !PT ;  /* 0x000000071b197c10 */ /* 0x000fe40008ffe4ff */
[----:B------:R-:W-:-:S09]  /*53c0*/  IADD3.X R27, R28, UR7, RZ, P3, !PT ;  /* 0x000000071c1b7c10 */ /* 0x000fd20009ffe4ff */
[----:B------:R-:W-:Y:S05]  /*53d0*/  @!P0 BRA `(.L_x_32) ;  /* 0x0000006800d88947 */ /* 0x000fea0003800000 */
[----:B------:R-:W-:Y:S01]  /*53e0*/  ULDC.64 UR10, c[0x0][0x5b8] ;  /* 0x00016e00000a7ab9 */ /* 0x000fe20000000a00 */
[----:B------:R-:W-:Y:S01]  /*53f0*/  ISETP.GE.AND P0, PT, R38, 0x1, PT ;  /* 0x000000012600780c */ /* 0x000fe20003f06270 */
[----:B------:R-:W-:Y:S02]  /*5400*/  UIMAD UR6, UR9, UR10, URZ ;  /* 0x0000000a090672a4 */ /* 0x000fe4000f8e023f */
[----:B------:R-:W-:Y:S01]  /*5410*/  IMAD.U32 R29, RZ, RZ, UR10 ;  /* 0x0000000aff1d7e24 */ /* 0x000fe2000f8e00ff */
[----:B------:R-:W-:Y:S01]  /*5420*/  BSSY B1, `(.L_x_33) ;  /* 0x000000f000017945 */ /* 0x000fe20003800000 */
[----:B------:R-:W-:Y:S01]  /*5430*/  ISETP.LT.OR P4, PT, R35, 0x1, !P0 ;  /* 0x000000012300780c */ /* 0x000fe20004781670 */
[----:B------:R-:W-:Y:S02]  /*5440*/  UIMAD UR6, UR22, UR11, UR6 ;  /* 0x0000000b160672a4 */ /* 0x000fe4000f8e0206 */
[----:B------:R-:W-:Y:S01]  /*5450*/  IMAD.WIDE.U32 R30, R29, UR22, R30 ;  /* 0x000000161d1e7c25 */ /* 0x000fe2000f8e001e */
[----:B------:R-:W-:-:S03]  /*5460*/  ULDC.64 UR8, c[0x0][0x5a8] ;  /* 0x00016a0000087ab9 */ /* 0x000fc60000000a00 */
[----:B------:R-:W-:Y:S01]  /*5470*/  VIADD R31, R31, UR6 ;  /* 0x000000061f1f7c36 */ /* 0x000fe20008000000 */
[----:B------:R-:W-:Y:S02]  /*5480*/  ULDC.64 UR6, c[0x0][0x5b0] ;  /* 0x00016c0000067ab9 */ /* 0x000fe40000000a00 */
[----:B------:R-:W-:Y:S02]  /*5490*/  IMAD R36, R33, UR6, RZ ;  /* 0x0000000621247c24 */ /* 0x000fe4000f8e02ff */
[----:B------:R-:W-:-:S04]  /*54a0*/  IMAD.WIDE.U32 R28, R39, UR6, R30 ;  /* 0x00000006271c7c25 */ /* 0x000fc8000f8e001e */
[--C-:B------:R-:W-:Y:S01]  /*54b0*/  IMAD R37, R39, UR7, R36.reuse ;  /* 0x0000000727257c24 */ /* 0x100fe2000f8e0224 */
[----:B------:R-:W-:Y:S02]  /*54c0*/  IADD3 R28, P1, R28, UR8, RZ ;  /* 0x000000081c1c7c10 */ /* 0x000fe4000ff3e0ff */
[----:B------:R-:W-:Y:S02]  /*54d0*/  PRMT R36, RZ, 0x7610, R36 ;  /* 0x00007610ff247816 */ /* 0x000fe40000000024 */
[----:B------:R-:W-:Y:S01]  /*54e0*/  IADD3.X R29, R29, UR9, R37, P1, !PT ;  /* 0x000000091d1d7c10 */ /* 0x000fe20008ffe425 */
[----:B------:R-:W-:Y:S08]  /*54f0*/  @P4 BRA `(.L_x_34) ;  /* 0x0000000000044947 */ /* 0x000ff00003800000 */
[----:B------:R0:W5:Y:S02]  /*5500*/  LDG.E.U8 R36, desc[UR18][R28.64] ;  /* 0x000000121c247981 */ /* 0x000164000c1e1100 */
.L_x_34:
[----:B------:R-:W-:Y:S05]  /*5510*/  BSYNC B1 ;  /* 0x0000000000017941 */ /* 0x000fea0003800000 */
.L_x_33:
[----:B-----5:R-:W-:Y:S01]  /*5520*/  LOP3.LUT R36, R36, 0xff, RZ, 0xc0, !PT ;  /* 0x000000ff24247812 */ /* 0x020fe200078ec0ff */
[----:B------:R-:W-:Y:S01]  /*5530*/  BSSY B1, `(.L_x_35) ;  /* 0x000000b000017945 */ /* 0x000fe20003800000 */
[----:B------:R-:W-:Y:S02]  /*5540*/  ISETP.LT.OR P3, PT, R35, 0x2, !P0 ;  /* 0x000000022300780c */ /* 0x000fe40004761670 */
[----:B------:R-:W-:-:S05]  /*5550*/  F2FP.F16.E4M3.UNPACK_B R36, R36 ;  /* 0x00000024ff24723e */ /* 0x000fca00020006ff */
[----:B------:R-:W-:-:S05]  /*5560*/  HADD2.F32 R36, -RZ, R36.H0_H0 ;  /* 0x20000024ff247230 */ /* 0x000fca0000004100 */
[----:B------:R-:W-:Y:S01]  /*5570*/  FMUL R37, R36, UR21 ;  /* 0x0000001524257c20 */ /* 0x000fe20008400000 */
[----:B------:R-:W-:-:S03]  /*5580*/  PRMT R36, RZ, 0x7610, R36 ;  /* 0x00007610ff247816 */ /* 0x000fc60000000024 */
[----:B------:R-:W-:-:S05]  /*5590*/  FFMA R37, R226, UR20, R37 ;  /* 0x00000014e2257c23 */ /* 0x000fca0008000025 */
[----:B------:R-:W-:-:S05]  /*55a0*/  F2FP.SATFINITE.E4M3.F32.PACK_AB_MERGE_C R37, RZ, R37, RZ ;  /* 0x00000025ff25723e */ /* 0x000fca00048070ff */
[----:B------:R1:W-:Y:S01]  /*55b0*/  @!P4 STG.E.U8 desc[UR18][R24.64], R37 ;  /* 0x000000251800c986 */ /* 0x0003e2000c101112 */
[----:B------:R-:W-:Y:S05]  /*55c0*/  @P3 BRA `(.L_x_36) ;  /* 0x0000000000043947 */ /* 0x000fea0003800000 */
[----:B------:R2:W5:Y:S02]  /*55d0*/  LDG.E.U8 R36, desc[UR18][R28.64+0x1] ;  /* 0x000001121c247981 */ /* 0x000564000c1e1100 */
.L_x_36:
[----:B------:R-:W-:Y:S05]  /*55e0*/  BSYNC B1 ;  /* 0x0000000000017941 */ /* 0x000fea0003800000 */
.L_x_35:
[----:B-----5:R-:W-:Y:S01]  /*55f0*/  LOP3.LUT R36, R36, 0xff, RZ, 0xc0, !PT ;  /* 0x000000ff24247812 */ /* 0x020fe200078ec0ff */
[----:B------:R-:W-:Y:S01]  /*5600*/  BSSY B1, `(.L_x_37) ;  /* 0x0000013000017945 */ /* 0x000fe20003800000 */
[----:B-1----:R-:W-:Y:S02]  /*5610*/  IADD3 R37, P1, R39, 0x8, RZ ;  /* 0x0000000827257810 */ /* 0x002fe40007f3e0ff */
[----:B------:R-:W-:-:S03]  /*5620*/  F2FP.F16.E4M3.UNPACK_B R36, R36 ;  /* 0x00000024ff24723e */ /* 0x000fc600020006ff */
[----:B------:R-:W-:Y:S01]  /*5630*/  IMAD.X R32, RZ, RZ, R33, P1 ;  /* 0x000000ffff207224 */ /* 0x000fe200008e0621 */
[----:B------:R-:W-:Y:S01]  /*5640*/  ISETP.GE.AND P1, PT, R38, 0x9, PT ;  /* 0x000000092600780c */ /* 0x000fe20003f26270 */
[----:B------:R-:W-:Y:S02]  /*5650*/  HADD2.F32 R36, -RZ, R36.H0_H0 ;  /* 0x20000024ff247230 */ /* 0x000fe40000004100 */
[----:B------:R-:W-:Y:S01]  /*5660*/  IMAD R32, R32, UR6, RZ ;  /* 0x0000000620207c24 */ /* 0x000fe2000f8e02ff */
[----:B------:R-:W-:Y:S01]  /*5670*/  ISETP.LT.OR P5, PT, R35, 0x1, !P1 ;  /* 0x000000012300780c */ /* 0x000fe20004fa1670 */
[----:B------:R-:W-:-:S04]  /*5680*/  IMAD.WIDE.U32 R30, R37, UR6, R30 ;  /* 0x00000006251e7c25 */ /* 0x000fc8000f8e001e */
[----:B------:R-:W-:Y:S01]  /*5690*/  FMUL R36, R36, UR21 ;  /* 0x0000001524247c20 */ /* 0x000fe20008400000 */
[----:B------:R-:W-:-:S03]  /*56a0*/  IMAD R37, R37, UR7, R32 ;  /* 0x0000000725257c24 */ /* 0x000fc6000f8e0220 */
[----:B------:R-:W-:Y:S01]  /*56b0*/  FFMA R36, R225, UR20, R36 ;  /* 0x00000014e1247c23 */ /* 0x000fe20008000024 */
[----:B------:R-:W-:Y:S02]  /*56c0*/  IADD3 R30, P4, R30, UR8, RZ ;  /* 0x000000081e1e7c10 */ /* 0x000fe4000ff9e0ff */
[----:B------:R-:W-:Y:S02]  /*56d0*/  PRMT R32, RZ, 0x7610, R32 ;  /* 0x00007610ff207816 */ /* 0x000fe40000000020 */
[----:B------:R-:W-:Y:S02]  /*56e0*/  F2FP.SATFINITE.E4M3.F32.PACK_AB_MERGE_C R33, RZ, R36, RZ ;  /* 0x00000024ff21723e */ /* 0x000fe400048070ff */
[----:B------:R-:W-:-:S03]  /*56f0*/  IADD3.X R31, R31, UR9, R37, P4, !PT ;  /* 0x000000091f1f7c10 */ /* 0x000fc6000a7fe425 */
[----:B------:R1:W-:Y:S01]  /*5700*/  @!P3 STG.E.U8 desc[UR18][R24.64+0x1], R33 ;  /* 0x000001211800b986 */ /* 0x0003e2000c101112 */
[----:B------:R-:W-:Y:S05]  /*5710*/  @P5 BRA `(.L_x_38) ;  /* 0x0000000000045947 */ /* 0x000fea0003800000 */
[----:B------:R3:W5:Y:S02]  /*5720*/  LDG.E.U8 R32, desc[UR18][R30.64] ;  /* 0x000000121e207981 */ /* 0x000764000c1e1100 */
.L_x_38:
[----:B------:R-:W-:Y:S05]  /*5730*/  BSYNC B1 ;  /* 0x0000000000017941 */ /* 0x000fea0003800000 */
.L_x_37:
[----:B-----5:R-:W-:Y:S01]  /*5740*/  LOP3.LUT R32, R32, 0xff, RZ, 0xc0, !PT ;  /* 0x000000ff20207812 */ /* 0x020fe200078ec0ff */
[----:B------:R-:W-:Y:S01]  /*5750*/  BSSY B1, `(.L_x_39) ;  /* 0x000000b000017945 */ /* 0x000fe20003800000 */
[----:B------:R-:W-:Y:S02]  /*5760*/  ISETP.LT.OR P3, PT, R35, 0x2, !P1 ;  /* 0x000000022300780c */ /* 0x000fe40004f61670 */
[----:B------:R-:W-:-:S05]  /*5770*/  F2FP.F16.E4M3.UNPACK_B R32, R32 ;  /* 0x00000020ff20723e */ /* 0x000fca00020006ff */
[----:B------:R-:W-:-:S05]  /*5780*/  HADD2.F32 R32, -RZ, R32.H0_H0 ;  /* 0x20000020ff207230 */ /* 0x000fca0000004100 */
[----:B-1----:R-:W-:Y:S01]  /*5790*/  FMUL R33, R32, UR21 ;  /* 0x0000001520217c20 */ /* 0x002fe20008400000 */
[----:B------:R-:W-:-:S03]  /*57a0*/  PRMT R32, RZ, 0x7610, R32 ;  /* 0x00007610ff207816 */ /* 0x000fc60000000020 */
[----:B------:R-:W-:-:S05]  /*57b0*/  FFMA R33, R224, UR20, R33 ;  /* 0x00000014e0217c23 */ /* 0x000fca0008000021 */
[----:B------:R-:W-:-:S05]  /*57c0*/  F2FP.SATFINITE.E4M3.F32.PACK_AB_MERGE_C R33, RZ, R33, RZ ;  /* 0x00000021ff21723e */ /* 0x000fca00048070ff */
[----:B------:R1:W-:Y:S01]  /*57d0*/  @!P5 STG.E.U8 desc[UR18][R26.64], R33 ;  /* 0x000000211a00d986 */ /* 0x0003e2000c101112 */
[----:B------:R-:W-:Y:S05]  /*57e0*/  @P3 BRA `(.L_x_40) ;  /* 0x0000000000043947 */ /* 0x000fea0003800000 */
[----:B------:R4:W5:Y:S02]  /*57f0*/  LDG.E.U8 R32, desc[UR18][R30.64+0x1] ;  /* 0x000001121e207981 */ /* 0x000964000c1e1100 */
.L_x_40:
[----:B------:R-:W-:Y:S05]  /*5800*/  BSYNC B1 ;  /* 0x0000000000017941 */ /* 0x000fea0003800000 */
.L_x_39:
[----:B-----5:R-:W-:Y:S01]  /*5810*/  LOP3.LUT R32, R32, 0xff, RZ, 0xc0, !PT ;  /* 0x000000ff20207812 */ /* 0x020fe200078ec0ff */
[----:B------:R-:W-:Y:S01]  /*5820*/  BSSY B1, `(.L_x_41) ;  /* 0x000000b000017945 */ /* 0x000fe20003800000 */
[----:B------:R-:W-:Y:S02]  /*5830*/  ISETP.LT.OR P4, PT, R35, 0x9, !P0 ;  /* 0x000000092300780c */ /* 0x000fe40004781670 */
[----:B------:R-:W-:-:S05]  /*5840*/  F2FP.F16.E4M3.UNPACK_B R32, R32 ;  /* 0x00000020ff20723e */ /* 0x000fca00020006ff */
[----:B------:R-:W-:-:S05]  /*5850*/  HADD2.F32 R32, -RZ, R32.H0_H0 ;  /* 0x20000020ff207230 */ /* 0x000fca0000004100 */
[----:B------:R-:W-:-:S04]  /*5860*/  FMUL R32, R32, UR21 ;  /* 0x0000001520207c20 */ /* 0x000fc80008400000 */
[----:B------:R-:W-:-:S05]  /*5870*/  FFMA R32, R223, UR20, R32 ;  /* 0x00000014df207c23 */ /* 0x000fca0008000020 */
[----:B-1----:R-:W-:Y:S02]  /*5880*/  F2FP.SATFINITE.E4M3.F32.PACK_AB_MERGE_C R33, RZ, R32, RZ ;  /* 0x00000020ff21723e */ /* 0x002fe400048070ff */
[----:B------:R-:W-:-:S03]  /*5890*/  PRMT R32, RZ, 0x7610, R32 ;  /* 0x00007610ff207816 */ /* 0x000fc60000000020 */
[----:B------:R1:W-:Y:S01]  /*58a0*/  @!P3 STG.E.U8 desc[UR18][R26.64+0x1], R33 ;  /* 0x000001211a00b986 */ /* 0x0003e2000c101112 */
[----:B------:R-:W-:Y:S05]  /*58b0*/  @P4 BRA `(.L_x_42) ;  /* 0x0000000000044947 */ /* 0x000fea0003800000 */
[----:B------:R0:W5:Y:S02]  /*58c0*/  LDG.E.U8 R32, desc[UR18][R28.64+0x8] ;  /* 0x000008121c207981 */ /* 0x000164000c1e1100 */
.L_x_42:
[----:B------:R-:W-:Y:S05]  /*58d0*/  BSYNC B1 ;  /* 0x0000000000017941 */ /* 0x000fea0003800000 */
.L_x_41:
        /* <DEDUP_REMOVED lines=12> */
.L_x_44:
[----:B------:R-:W-:Y:S05]  /*59a0*/  BSYNC B1 ;  /* 0x0000000000017941 */ /* 0x000fea0003800000 */
.L_x_43:
        /* <DEDUP_REMOVED lines=12> */
.L_x_46:
[----:B------:R-:W-:Y:S05]  /*5a70*/  BSYNC B1 ;  /* 0x0000000000017941 */ /* 0x000fea0003800000 */
.L_x_45:
        /* <DEDUP_REMOVED lines=12> */
.L_x_48:
[----:B------:R-:W-:Y:S05]  /*5b40*/  BSYNC B1 ;  /* 0x0000000000017941 */ /* 0x000fea0003800000 */
.L_x_47:
        /* <DEDUP_REMOVED lines=12> */
.L_x_50:
[----:B------:R-:W-:Y:S05]  /*5c10*/  BSYNC B1 ;  /* 0x0000000000017941 */ /* 0x000fea0003800000 */
.L_x_49:
        /* <DEDUP_REMOVED lines=12> */
.L_x_52:
[----:B------:R-:W-:Y:S05]  /*5ce0*/  BSYNC B1 ;  /* 0x0000000000017941 */ /* 0x000fea0003800000 */
.L_x_51:
        /* <DEDUP_REMOVED lines=12> */
.L_x_54:
[----:B------:R-:W-:Y:S05]  /*5db0*/  BSYNC B1 ;  /* 0x0000000000017941 */ /* 0x000fea0003800000 */
.L_x_53:
        /* <DEDUP_REMOVED lines=12> */
.L_x_56:
[----:B------:R-:W-:Y:S05]  /*5e80*/  BSYNC B1 ;  /* 0x0000000000017941 */ /* 0x000fea0003800000 */
.L_x_55:
        /* <DEDUP_REMOVED lines=12> */
.L_x_58:
[----:B------:R-:W-:Y:S05]  /*5f50*/  BSYNC B1 ;  /* 0x0000000000017941 */ /* 0x000fea0003800000 */
.L_x_57:
        /* <DEDUP_REMOVED lines=12> */
.L_x_60:
[----:B------:R-:W-:Y:S05]  /*6020*/  BSYNC B1 ;  /* 0x0000000000017941 */ /* 0x000fea0003800000 */
.L_x_59:
        /* <DEDUP_REMOVED lines=12> */
.L_x_62:
[----:B------:R-:W-:Y:S05]  /*60f0*/  BSYNC B1 ;  /* 0x0000000000017941 */ /* 0x000fea0003800000 */
.L_x_61:
        /* <DEDUP_REMOVED lines=12> */
.L_x_64:
[----:B------:R-:W-:Y:S05]  /*61c0*/  BSYNC B1 ;  /* 0x0000000000017941 */ /* 0x000fea0003800000 */
.L_x_63:
        /* <DEDUP_REMOVED lines=12> */
.L_x_66:
[----:B------:R-:W-:Y:S05]  /*6290*/  BSYNC B1 ;  /* 0x0000000000017941 */ /* 0x000fea0003800000 */
.L_x_65:
        /* <DEDUP_REMOVED lines=12> */
.L_x_68:
[----:B------:R-:W-:Y:S05]  /*6360*/  BSYNC B1 ;  /* 0x0000000000017941 */ /* 0x000fea0003800000 */
.L_x_67:
        /* <DEDUP_REMOVED lines=12> */
.L_x_70:
[----:B------:R-:W-:Y:S05]  /*6430*/  BSYNC B1 ;  /* 0x0000000000017941 */ /* 0x000fea0003800000 */
.L_x_69:
        /* <DEDUP_REMOVED lines=12> */
.L_x_72:
[----:B------:R-:W-:Y:S05]  /*6500*/  BSYNC B1 ;  /* 0x0000000000017941 */ /* 0x000fea0003800000 */
.L_x_71:
        /* <DEDUP_REMOVED lines=12> */
.L_x_74:
[----:B------:R-:W-:Y:S05]  /*65d0*/  BSYNC B1 ;  /* 0x0000000000017941 */ /* 0x000fea0003800000 */
.L_x_73:
        /* <DEDUP_REMOVED lines=12> */
.L_x_76:
[----:B------:R-:W-:Y:S05]  /*66a0*/  BSYNC B1 ;  /* 0x0000000000017941 */ /* 0x000fea0003800000 */
.L_x_75:
        /* <DEDUP_REMOVED lines=12> */
.L_x_78:
[----:B------:R-:W-:Y:S05]  /*6770*/  BSYNC B1 ;  /* 0x0000000000017941 */ /* 0x000fea0003800000 */
.L_x_77:
        /* <DEDUP_REMOVED lines=12> */
.L_x_80:
[----:B------:R-:W-:Y:S05]  /*6840*/  BSYNC B1 ;  /* 0x0000000000017941 */ /* 0x000fea0003800000 */
.L_x_79:
        /* <DEDUP_REMOVED lines=12> */
.L_x_82:
[----:B------:R-:W-:Y:S05]  /*6910*/  BSYNC B1 ;  /* 0x0000000000017941 */ /* 0x000fea0003800000 */
.L_x_81:
        /* <DEDUP_REMOVED lines=12> */
.L_x_84:
[----:B------:R-:W-:Y:S05]  /*69e0*/  BSYNC B1 ;  /* 0x0000000000017941 */ /* 0x000fea0003800000 */
.L_x_83:
        /* <DEDUP_REMOVED lines=12> */
.L_x_86:
[----:B------:R-:W-:Y:S05]  /*6ab0*/  BSYNC B1 ;  /* 0x0000000000017941 */ /* 0x000fea0003800000 */
.L_x_85:
        /* <DEDUP_REMOVED lines=12> */
.L_x_88:
[----:B------:R-:W-:Y:S05]  /*6b80*/  BSYNC B1 ;  /* 0x0000000000017941 */ /* 0x000fea0003800000 */
.L_x_87:
        /* <DEDUP_REMOVED lines=12> */
.L_x_90:
[----:B------:R-:W-:Y:S05]  /*6c50*/  BSYNC B1 ;  /* 0x0000000000017941 */ /* 0x000fea0003800000 */
.L_x_89:
        /* <DEDUP_REMOVED lines=12> */
.L_x_92:
[----:B------:R-:W-:Y:S05]  /*6d20*/  BSYNC B1 ;  /* 0x0000000000017941 */ /* 0x000fea0003800000 */
.L_x_91:
        /* <DEDUP_REMOVED lines=12> */
.L_x_94:
[----:B------:R-:W-:Y:S05]  /*6df0*/  BSYNC B1 ;  /* 0x0000000000017941 */ /* 0x000fea0003800000 */
.L_x_93:
        /* <DEDUP_REMOVED lines=12> */
.L_x_96:
[----:B------:R-:W-:Y:S05]  /*6ec0*/  BSYNC B1 ;  /* 0x0000000000017941 */ /* 0x000fea0003800000 */
.L_x_95:
        /* <DEDUP_REMOVED lines=12> */
.L_x_98:
[----:B------:R-:W-:Y:S05]  /*6f90*/  BSYNC B1 ;  /* 0x0000000000017941 */ /* 0x000fea0003800000 */
.L_x_97:
        /* <DEDUP_REMOVED lines=12> */
.L_x_100:
[----:B------:R-:W-:Y:S05]  /*7060*/  BSYNC B1 ;  /* 0x0000000000017941 */ /* 0x000fea0003800000 */
.L_x_99:
        /* <DEDUP_REMOVED lines=12> */
.L_x_102:
[----:B------:R-:W-:Y:S05]  /*7130*/  BSYNC B1 ;  /* 0x0000000000017941 */ /* 0x000fea0003800000 */
.L_x_101:
        /* <DEDUP_REMOVED lines=12> */
.L_x_104:
[----:B------:R-:W-:Y:S05]  /*7200*/  BSYNC B1 ;  /* 0x0000000000017941 */ /* 0x000fea0003800000 */
.L_x_103:
        /* <DEDUP_REMOVED lines=12> */
.L_x_106:
[----:B------:R-:W-:Y:S05]  /*72d0*/  BSYNC B1 ;  /* 0x0000000000017941 */ /* 0x000fea0003800000 */
.L_x_105:
        /* <DEDUP_REMOVED lines=12> */
.L_x_108:
[----:B------:R-:W-:Y:S05]  /*73a0*/  BSYNC B1 ;  /* 0x0000000000017941 */ /* 0x000fea0003800000 */
.L_x_107:
        /* <DEDUP_REMOVED lines=12> */
.L_x_110:
[----:B------:R-:W-:Y:S05]  /*7470*/  BSYNC B1 ;  /* 0x0000000000017941 */ /* 0x000fea0003800000 */
.L_x_109:
        /* <DEDUP_REMOVED lines=12> */
.L_x_112:
[----:B------:R-:W-:Y:S05]  /*7540*/  BSYNC B1 ;  /* 0x0000000000017941 */ /* 0x000fea0003800000 */
.L_x_111:
        /* <DEDUP_REMOVED lines=12> */
.L_x_114:
[----:B------:R-:W-:Y:S05]  /*7610*/  BSYNC B1 ;  /* 0x0000000000017941 */ /* 0x000fea0003800000 */
.L_x_113:
        /* <DEDUP_REMOVED lines=12> */
.L_x_116:
[----:B------:R-:W-:Y:S05]  /*76e0*/  BSYNC B1 ;  /* 0x0000000000017941 */ /* 0x000fea0003800000 */
.L_x_115:
        /* <DEDUP_REMOVED lines=12> */
.L_x_118:
[----:B------:R-:W-:Y:S05]  /*77b0*/  BSYNC B1 ;  /* 0x0000000000017941 */ /* 0x000fea0003800000 */
.L_x_117:
        /* <DEDUP_REMOVED lines=12> */
.L_x_120:
[----:B------:R-:W-:Y:S05]  /*7880*/  BSYNC B1 ;  /* 0x0000000000017941 */ /* 0x000fea0003800000 */
.L_x_119:
        /* <DEDUP_REMOVED lines=12> */
.L_x_122:
[----:B------:R-:W-:Y:S05]  /*7950*/  BSYNC B1 ;  /* 0x0000000000017941 */ /* 0x000fea0003800000 */
.L_x_121:
        /* <DEDUP_REMOVED lines=12> */
.L_x_124:
[----:B------:R-:W-:Y:S05]  /*7a20*/  BSYNC B1 ;  /* 0x0000000000017941 */ /* 0x000fea0003800000 */
.L_x_123:
        /* <DEDUP_REMOVED lines=12> */
.L_x_126:
[----:B------:R-:W-:Y:S05]  /*7af0*/  BSYNC B1 ;  /* 0x0000000000017941 */ /* 0x000fea0003800000 */
.L_x_125:
        /* <DEDUP_REMOVED lines=12> */
.L_x_128:
[----:B------:R-:W-:Y:S05]  /*7bc0*/  BSYNC B1 ;  /* 0x0000000000017941 */ /* 0x000fea0003800000 */
.L_x_127:
        /* <DEDUP_REMOVED lines=12> */
.L_x_130:
[----:B------:R-:W-:Y:S05]  /*7c90*/  BSYNC B1 ;  /* 0x0000000000017941 */ /* 0x000fea0003800000 */
.L_x_129:
        /* <DEDUP_REMOVED lines=12> */
.L_x_132:
[----:B------:R-:W-:Y:S05]  /*7d60*/  BSYNC B1 ;  /* 0x0000000000017941 */ /* 0x000fea0003800000 */
.L_x_131:
        /* <DEDUP_REMOVED lines=12> */
.L_x_134:
[----:B------:R-:W-:Y:S05]  /*7e30*/  BSYNC B1 ;  /* 0x0000000000017941 */ /* 0x000fea0003800000 */
.L_x_133:
        /* <DEDUP_REMOVED lines=12> */
.L_x_136:
[----:B------:R-:W-:Y:S05]  /*7f00*/  BSYNC B1 ;  /* 0x0000000000017941 */ /* 0x000fea0003800000 */
.L_x_135:
        /* <DEDUP_REMOVED lines=12> */
.L_x_138:
[----:B------:R-:W-:Y:S05]  /*7fd0*/  BSYNC B1 ;  /* 0x0000000000017941 */ /* 0x000fea0003800000 */
.L_x_137:
        /* <DEDUP_REMOVED lines=12> */
.L_x_140:
[----:B------:R-:W-:Y:S05]  /*80a0*/  BSYNC B1 ;  /* 0x0000000000017941 */ /* 0x000fea0003800000 */
.L_x_139:
        /* <DEDUP_REMOVED lines=12> */
.L_x_142:
[----:B------:R-:W-:Y:S05]  /*8170*/  BSYNC B1 ;  /* 0x0000000000017941 */ /* 0x000fea0003800000 */
.L_x_141:
        /* <DEDUP_REMOVED lines=12> */
.L_x_144:
[----:B------:R-:W-:Y:S05]  /*8240*/  BSYNC B1 ;  /* 0x0000000000017941 */ /* 0x000fea0003800000 */
.L_x_143:
        /* <DEDUP_REMOVED lines=12> */
.L_x_146:
[----:B------:R-:W-:Y:S05]  /*8310*/  BSYNC B1 ;  /* 0x0000000000017941 */ /* 0x000fea0003800000 */
.L_x_145:
        /* <DEDUP_REMOVED lines=12> */
.L_x_148:
[----:B------:R-:W-:Y:S05]  /*83e0*/  BSYNC B1 ;  /* 0x0000000000017941 */ /* 0x000fea0003800000 */
.L_x_147:
        /* <DEDUP_REMOVED lines=12> */
.L_x_150:
[----:B------:R-:W-:Y:S05]  /*84b0*/  BSYNC B1 ;  /* 0x0000000000017941 */ /* 0x000fea0003800000 */
.L_x_149:
        /* <DEDUP_REMOVED lines=12> */
.L_x_152:
[----:B------:R-:W-:Y:S05]  /*8580*/  BSYNC B1 ;  /* 0x0000000000017941 */ /* 0x000fea0003800000 */
.L_x_151:
        /* <DEDUP_REMOVED lines=12> */
.L_x_154:
[----:B------:R-:W-:Y:S05]  /*8650*/  BSYNC B1 ;  /* 0x0000000000017941 */ /* 0x000fea0003800000 */
.L_x_153:
        /* <DEDUP_REMOVED lines=12> */
.L_x_156:
[----:B------:R-:W-:Y:S05]  /*8720*/  BSYNC B1 ;  /* 0x0000000000017941 */ /* 0x000fea0003800000 */
.L_x_155:
        /* <DEDUP_REMOVED lines=12> */
.L_x_158:
[----:B------:R-:W-:Y:S05]  /*87f0*/  BSYNC B1 ;  /* 0x0000000000017941 */ /* 0x000fea0003800000 */
.L_x_157:
        /* <DEDUP_REMOVED lines=12> */
.L_x_160:
[----:B------:R-:W-:Y:S05]  /*88c0*/  BSYNC B1 ;  /* 0x0000000000017941 */ /* 0x000fea0003800000 */
.L_x_159:
        /* <DEDUP_REMOVED lines=12> */
.L_x_162:
[----:B------:R-:W-:Y:S05]  /*8990*/  BSYNC B1 ;  /* 0x0000000000017941 */ /* 0x000fea0003800000 */
.L_x_161:
        /* <DEDUP_REMOVED lines=12> */
.L_x_164:
[----:B------:R-:W-:Y:S05]  /*8a60*/  BSYNC B1 ;  /* 0x0000000000017941 */ /* 0x000fea0003800000 */
.L_x_163:
        /* <DEDUP_REMOVED lines=12> */
.L_x_166:
[----:B------:R-:W-:Y:S05]  /*8b30*/  BSYNC B1 ;  /* 0x0000000000017941 */ /* 0x000fea0003800000 */
.L_x_165:
        /* <DEDUP_REMOVED lines=12> */
.L_x_168:
[----:B------:R-:W-:Y:S05]  /*8c00*/  BSYNC B1 ;  /* 0x0000000000017941 */ /* 0x000fea0003800000 */
.L_x_167:
        /* <DEDUP_REMOVED lines=12> */
.L_x_170:
[----:B------:R-:W-:Y:S05]  /*8cd0*/  BSYNC B1 ;  /* 0x0000000000017941 */ /* 0x000fea0003800000 */
.L_x_169:
        /* <DEDUP_REMOVED lines=12> */
.L_x_172:
[----:B------:R-:W-:Y:S05]  /*8da0*/  BSYNC B1 ;  /* 0x0000000000017941 */ /* 0x000fea0003800000 */
.L_x_171:
        /* <DEDUP_REMOVED lines=12> */
.L_x_174:
[----:B------:R-:W-:Y:S05]  /*8e70*/  BSYNC B1 ;  /* 0x0000000000017941 */ /* 0x000fea0003800000 */
.L_x_173:
        /* <DEDUP_REMOVED lines=12> */
.L_x_176:
[----:B------:R-:W-:Y:S05]  /*8f40*/  BSYNC B1 ;  /* 0x0000000000017941 */ /* 0x000fea0003800000 */
.L_x_175:
        /* <DEDUP_REMOVED lines=12> */
.L_x_178:
[----:B------:R-:W-:Y:S05]  /*9010*/  BSYNC B1 ;  /* 0x0000000000017941 */ /* 0x000fea0003800000 */
.L_x_177:
        /* <DEDUP_REMOVED lines=12> */
.L_x_180:
[----:B------:R-:W-:Y:S05]  /*90e0*/  BSYNC B1 ;  /* 0x0000000000017941 */ /* 0x000fea0003800000 */
.L_x_179:
        /* <DEDUP_REMOVED lines=12> */
.L_x_182:
[----:B------:R-:W-:Y:S05]  /*91b0*/  BSYNC B1 ;  /* 0x0000000000017941 */ /* 0x000fea0003800000 */
.L_x_181:
        /* <DEDUP_REMOVED lines=12> */
.L_x_184:
[----:B------:R-:W-:Y:S05]  /*9280*/  BSYNC B1 ;  /* 0x0000000000017941 */ /* 0x000fea0003800000 */
.L_x_183:
[----:B-----5:R-:W-:Y:S01]  /*9290*/  LOP3.LUT R32, R32, 0xff, RZ, 0xc0, !PT ;  /* 0x000000ff20207812 */ /* 0x020fe200078ec0ff */
[----:B------:R-:W-:Y:S01]  /*92a0*/  BSSY B1, `(.L_x_185) ;  /* 0x000000b000017945 */ /* 0x000fe20003800000 */
[----:B------:R-:W-:Y:S02]  /*92b0*/  ISETP.LT.OR P4, PT, R35, 0x99, !P0 ;  /* 0x000000992300780c */ /* 0x000fe40004781670 */
[----:B------:R-:W-:-:S05]  /*92c0*/  F2FP.F16.E4M3.UNPACK_B R32, R32 ;  /* 0x00000020ff20723e */ /* 0x000fca00020006ff */
[----:B------:R-:W-:-:S05]  /*92d0*/  HADD2.F32 R32, -RZ, R32.H0_H0 ;  /* 0x20000020ff207230 */ /* 0x000fca0000004100 */
[----:B------:R-:W-:-:S04]  /*92e0*/  FMUL R32, R32, UR21 ;  /* 0x0000001520207c20 */ /* 0x000fc80008400000 */
[----:B------:R-:W-:Y:S01]  /*92f0*/  FFMA R32, R23, UR20, R32 ;  /* 0x0000001417207c23 */ /* 0x000fe20008000020 */
[----:B------:R-:W-:-:S04]  /*9300*/  PRMT R23, RZ, 0x7610, R23 ;  /* 0x00007610ff177816 */ /* 0x000fc80000000017 */
[----:B-1----:R-:W-:-:S05]  /*9310*/  F2FP.SATFINITE.E4M3.F32.PACK_AB_MERGE_C R33, RZ, R32, RZ ;  /* 0x00000020ff21723e */ /* 0x002fca00048070ff */
[----:B------:R1:W-:Y:S01]  /*9320*/  @!P3 STG.E.U8 desc[UR18][R26.64+0x91], R33 ;  /* 0x000091211a00b986 */ /* 0x0003e2000c101112 */
[----:B------:R-:W-:Y:S05]  /*9330*/  @P4 BRA `(.L_x_186) ;  /* 0x0000000000044947 */ /* 0x000fea0003800000 */
[----:B------:R0:W5:Y:S02]  /*9340*/  LDG.E.U8 R23, desc[UR18][R28.64+0x98] ;  /* 0x000098121c177981 */ /* 0x000164000c1e1100 */
.L_x_186:
[----:B------:R-:W-:Y:S05]  /*9350*/  BSYNC B1 ;  /* 0x0000000000017941 */ /* 0x000fea0003800000 */
.L_x_185:
        /* <DEDUP_REMOVED lines=8> */
[----:B------:R-:W-:-:S05]  /*93e0*/  F2FP.SATFINITE.E4M3.F32.PACK_AB_MERGE_C R23, RZ, R23, RZ ;  /* 0x00000017ff17723e */ /* 0x000fca00048070ff */
[----:B------:R0:W-:Y:S01]  /*93f0*/  @!P4 STG.E.U8 desc[UR18][R24.64+0x98], R23 ;  /* 0x000098171800c986 */ /* 0x0001e2000c101112 */
[----:B------:R-:W-:Y:S05]  /*9400*/  @P3 BRA `(.L_x_188) ;  /* 0x0000000000043947 */ /* 0x000fea0003800000 */
[----:B------:R0:W5:Y:S02]  /*9410*/  LDG.E.U8 R22, desc[UR18][R28.64+0x99] ;  /* 0x000099121c167981 */ /* 0x000164000c1e1100 */
.L_x_188:
[----:B------:R-:W-:Y:S05]  /*9420*/  BSYNC B1 ;  /* 0x0000000000017941 */ /* 0x000fea0003800000 */
.L_x_187:
        /* <DEDUP_REMOVED lines=8> */
[----:B0-----:R-:W-:-:S05]  /*94b0*/  F2FP.SATFINITE.E4M3.F32.PACK_AB_MERGE_C R23, RZ, R22, RZ ;  /* 0x00000016ff17723e */ /* 0x001fca00048070ff */
[----:B------:R0:W-:Y:S01]  /*94c0*/  @!P3 STG.E.U8 desc[UR18][R24.64+0x99], R23 ;  /* 0x000099171800b986 */ /* 0x0001e2000c101112 */
[----:B------:R-:W-:Y:S05]  /*94d0*/  @P4 BRA `(.L_x_190) ;  /* 0x0000000000044947 */ /* 0x000fea0003800000 */
[----:B------:R0:W5:Y:S02]  /*94e0*/  LDG.E.U8 R21, desc[UR18][R30.64+0x98] ;  /* 0x000098121e157981 */ /* 0x000164000c1e1100 */
.L_x_190:
[----:B------:R-:W-:Y:S05]  /*94f0*/  BSYNC B1 ;  /* 0x0000000000017941 */ /* 0x000fea0003800000 */
.L_x_189:
        /* <DEDUP_REMOVED lines=12> */
.L_x_192:
[----:B------:R-:W-:Y:S05]  /*95c0*/  BSYNC B1 ;  /* 0x0000000000017941 */ /* 0x000fea0003800000 */
.L_x_191:
        /* <DEDUP_REMOVED lines=12> */
.L_x_194:
[----:B------:R-:W-:Y:S05]  /*9690*/  BSYNC B1 ;  /* 0x0000000000017941 */ /* 0x000fea0003800000 */
.L_x_193:
        /* <DEDUP_REMOVED lines=12> */
.L_x_196:
[----:B------:R-:W-:Y:S05]  /*9760*/  BSYNC B1 ;  /* 0x0000000000017941 */ /* 0x000fea0003800000 */
.L_x_195:
        /* <DEDUP_REMOVED lines=12> */
.L_x_198:
[----:B------:R-:W-:Y:S05]  /*9830*/  BSYNC B1 ;  /* 0x0000000000017941 */ /* 0x000fea0003800000 */
.L_x_197:
        /* <DEDUP_REMOVED lines=12> */
.L_x_200:
[----:B------:R-:W-:Y:S05]  /*9900*/  BSYNC B1 ;  /* 0x0000000000017941 */ /* 0x000fea0003800000 */
.L_x_199:
        /* <DEDUP_REMOVED lines=12> */
.L_x_202:
[----:B------:R-:W-:Y:S05]  /*99d0*/  BSYNC B1 ;  /* 0x0000000000017941 */ /* 0x000fea0003800000 */
.L_x_201:
        /* <DEDUP_REMOVED lines=12> */
.L_x_204:
[----:B------:R-:W-:Y:S05]  /*9aa0*/  BSYNC B1 ;  /* 0x0000000000017941 */ /* 0x000fea0003800000 */
.L_x_203:
        /* <DEDUP_REMOVED lines=12> */
.L_x_206:
[----:B------:R-:W-:Y:S05]  /*9b70*/  BSYNC B1 ;  /* 0x0000000000017941 */ /* 0x000fea0003800000 */
.L_x_205:
        /* <DEDUP_REMOVED lines=12> */
.L_x_208:
[----:B------:R-:W-:Y:S05]  /*9c40*/  BSYNC B1 ;  /* 0x0000000000017941 */ /* 0x000fea0003800000 */
.L_x_207:
        /* <DEDUP_REMOVED lines=12> */
.L_x_210:
[----:B------:R-:W-:Y:S05]  /*9d10*/  BSYNC B1 ;  /* 0x0000000000017941 */ /* 0x000fea0003800000 */
.L_x_209:
        /* <DEDUP_REMOVED lines=12> */
.L_x_212:
[----:B------:R-:W-:Y:S05]  /*9de0*/  BSYNC B1 ;  /* 0x0000000000017941 */ /* 0x000fea0003800000 */
.L_x_211:
        /* <DEDUP_REMOVED lines=12> */
.L_x_214:
[----:B------:R-:W-:Y:S05]  /*9eb0*/  BSYNC B1 ;  /* 0x0000000000017941 */ /* 0x000fea0003800000 */
.L_x_213:
        /* <DEDUP_REMOVED lines=12> */
.L_x_216:
[----:B------:R-:W-:Y:S05]  /*9f80*/  BSYNC B1 ;  /* 0x0000000000017941 */ /* 0x000fea0003800000 */
.L_x_215:
        /* <DEDUP_REMOVED lines=12> */
.L_x_218:
[----:B------:R-:W-:Y:S05]  /*a050*/  BSYNC B1 ;  /* 0x0000000000017941 */ /* 0x000fea0003800000 */
.L_x_217:
        /* <DEDUP_REMOVED lines=12> */
.L_x_220:
[----:B------:R-:W-:Y:S05]  /*a120*/  BSYNC B1 ;  /* 0x0000000000017941 */ /* 0x000fea0003800000 */
.L_x_219:
        /* <DEDUP_REMOVED lines=12> */
.L_x_222:
[----:B------:R-:W-:Y:S05]  /*a1f0*/  BSYNC B1 ;  /* 0x0000000000017941 */ /* 0x000fea0003800000 */
.L_x_221:
        /* <DEDUP_REMOVED lines=12> */
.L_x_224:
[----:B------:R-:W-:Y:S05]  /*a2c0*/  BSYNC B1 ;  /* 0x0000000000017941 */ /* 0x000fea0003800000 */
.L_x_223:
        /* <DEDUP_REMOVED lines=12> */
.L_x_226:
[----:B------:R-:W-:Y:S05]  /*a390*/  BSYNC B1 ;  /* 0x0000000000017941 */ /* 0x000fea0003800000 */
.L_x_225:
        /* <DEDUP_REMOVED lines=12> */
.L_x_228:
[----:B------:R-:W-:Y:S05]  /*a460*/  BSYNC B1 ;  /* 0x0000000000017941 */ /* 0x000fea0003800000 */
.L_x_227:
[----:B-----5:R-:W-:Y:S01]  /*a470*/  LOP3.LUT R2, R2, 0xff, RZ, 0xc0, !PT ;  /* 0x000000ff02027812 */ /* 0x020fe200078ec0ff */
[----:B------:R-:W-:Y:S01]  /*a480*/  BSSY B1, `(.L_x_229) ;  /* 0x000000b000017945 */ /* 0x000fe20003800000 */
[----:B------:R-:W-:Y:S02]  /*a490*/  ISETP.LT.OR P4, PT, R35, 0xc1, !P1 ;  /* 0x000000c12300780c */ /* 0x000fe40004f81670 */
[----:B------:R-:W-:-:S05]  /*a4a0*/  F2FP.F16.E4M3.UNPACK_B R2, R2 ;  /* 0x00000002ff02723e */ /* 0x000fca00020006ff */
[----:B------:R-:W-:-:S05]  /*a4b0*/  HADD2.F32 R2, -RZ, R2.H0_H0 ;  /* 0x20000002ff027230 */ /* 0x000fca0000004100 */
[----:B0-----:R-:W-:-:S04]  /*a4c0*/  FMUL R3, R2, UR21 ;  /* 0x0000001502037c20 */ /* 0x001fc80008400000 */
[----:B------:R-:W-:Y:S01]  /*a4d0*/  FFMA R3, R0, UR20, R3 ;  /* 0x0000001400037c23 */ /* 0x000fe20008000003 */
[----:B------:R-:W-:-:S04]  /*a4e0*/  PRMT R0, RZ, 0x7610, R0 ;  /* 0x00007610ff007816 */ /* 0x000fc80000000000 */
[----:B------:R-:W-:-:S05]  /*a4f0*/  F2FP.SATFINITE.E4M3.F32.PACK_AB_MERGE_C R3, RZ, R3, RZ ;  /* 0x00000003ff03723e */ /* 0x000fca00048070ff */
[----:B------:R0:W-:Y:S01]  /*a500*/  @!P3 STG.E.U8 desc[UR18][R24.64+0xc1], R3 ;  /* 0x0000c1031800b986 */ /* 0x0001e2000c101112 */
[----:B------:R-:W-:Y:S05]  /*a510*/  @P4 BRA `(.L_x_230) ;  /* 0x0000000000044947 */ /* 0x000fea0003800000 */
[----:B------:R0:W5:Y:S02]  /*a520*/  LDG.E.U8 R0, desc[UR18][R30.64+0xc0] ;  /* 0x0000c0121e007981 */ /* 0x000164000c1e1100 */
.L_x_230:
[----:B------:R-:W-:Y:S05]  /*a530*/  BSYNC B1 ;  /* 0x0000000000017941 */ /* 0x000fea0003800000 */
.L_x_229:
[----:B------:R-:W2:Y:S01]  /*a540*/  LDL.LU R2, [R1] ;  /* 0x0000000001027983 */ /* 0x000ea20000300800 */
[----:B-----5:R-:W-:Y:S01]  /*a550*/  LOP3.LUT R0, R0, 0xff, RZ, 0xc0, !PT ;  /* 0x000000ff00007812 */ /* 0x020fe200078ec0ff */
[----:B------:R-:W-:Y:S01]  /*a560*/  BSSY B1, `(.L_x_231) ;  /* 0x000000b000017945 */ /* 0x000fe20003800000 */
[----:B------:R-:W-:Y:S02]  /*a570*/  ISETP.LT.OR P3, PT, R35, 0xc2, !P1 ;  /* 0x000000c22300780c */ /* 0x000fe40004f61670 */
[----:B------:R-:W-:-:S05]  /*a580*/  F2FP.F16.E4M3.UNPACK_B R0, R0 ;  /* 0x00000000ff00723e */ /* 0x000fca00020006ff */
[----:B------:R-:W-:-:S05]  /*a590*/  HADD2.F32 R0, -RZ, R0.H0_H0 ;  /* 0x20000000ff007230 */ /* 0x000fca0000004100 */
[----:B------:R-:W-:-:S04]  /*a5a0*/  FMUL R0, R0, UR21 ;  /* 0x0000001500007c20 */ /* 0x000fc80008400000 */
[----:B--2---:R-:W-:-:S05]  /*a5b0*/  FFMA R0, R2, UR20, R0 ;  /* 0x0000001402007c23 */ /* 0x004fca0008000000 */
[----:B0-----:R-:W-:Y:S02]  /*a5c0*/  F2FP.SATFINITE.E4M3.F32.PACK_AB_MERGE_C R3, RZ, R0, RZ ;  /* 0x00000000ff03723e */ /* 0x001fe400048070ff */
[----:B------:R-:W-:-:S03]  /*a5d0*/  PRMT R0, RZ, 0x7610, R0 ;  /* 0x00007610ff007816 */ /* 0x000fc60000000000 */
[----:B------:R0:W-:Y:S01]  /*a5e0*/  @!P4 STG.E.U8 desc[UR18][R26.64+0xc0], R3 ;  /* 0x0000c0031a00c986 */ /* 0x0001e2000c101112 */
[----:B------:R-:W-:Y:S05]  /*a5f0*/  @P3 BRA `(.L_x_232) ;  /* 0x0000000000043947 */ /* 0x000fea0003800000 */
[----:B------:R2:W5:Y:S02]  /*a600*/  LDG.E.U8 R0, desc[UR18][R30.64+0xc1] ;  /* 0x0000c1121e007981 */ /* 0x000564000c1e1100 */
.L_x_232:
[----:B------:R-:W-:Y:S05]  /*a610*/  BSYNC B1 ;  /* 0x0000000000017941 */ /* 0x000fea0003800000 */
.L_x_231:
[----:B------:R-:W3:Y:S01]  /*a620*/  LDL.LU R2, [R1+0x4] ;  /* 0x0000040001027983 */ /* 0x000ee20000300800 */
[----:B-----5:R-:W-:Y:S01]  /*a630*/  LOP3.LUT R0, R0, 0xff, RZ, 0xc0, !PT ;  /* 0x000000ff00007812 */ /* 0x020fe200078ec0ff */
[----:B------:R-:W-:Y:S01]  /*a640*/  BSSY B1, `(.L_x_233) ;  /* 0x000000b000017945 */ /* 0x000fe20003800000 */
[----:B------:R-:W-:Y:S02]  /*a650*/  ISETP.LT.OR P4, PT, R35, 0xc9, !P0 ;  /* 0x000000c92300780c */ /* 0x000fe40004781670 */
[----:B------:R-:W-:-:S05]  /*a660*/  F2FP.F16.E4M3.UNPACK_B R0, R0 ;  /* 0x00000000ff00723e */ /* 0x000fca00020006ff */
[----:B------:R-:W-:-:S05]  /*a670*/  HADD2.F32 R0, -RZ, R0.H0_H0 ;  /* 0x20000000ff007230 */ /* 0x000fca0000004100 */
[----:B------:R-:W-:-:S04]  /*a680*/  FMUL R0, R0, UR21 ;  /* 0x0000001500007c20 */ /* 0x000fc80008400000 */
[----:B---3--:R-:W-:-:S05]  /*a690*/  FFMA R0, R2, UR20, R0 ;  /* 0x0000001402007c23 */ /* 0x008fca0008000000 */
[----:B0-----:R-:W-:Y:S02]  /*a6a0*/  F2FP.SATFINITE.E4M3.F32.PACK_AB_MERGE_C R3, RZ, R0, RZ ;  /* 0x00000000ff03723e */ /* 0x001fe400048070ff */
[----:B------:R-:W-:-:S03]  /*a6b0*/  PRMT R0, RZ, 0x7610, R0 ;  /* 0x00007610ff007816 */ /* 0x000fc60000000000 */
[----:B------:R0:W-:Y:S01]  /*a6c0*/  @!P3 STG.E.U8 desc[UR18][R26.64+0xc1], R3 ;  /* 0x0000c1031a00b986 */ /* 0x0001e2000c101112 */
[----:B------:R-:W-:Y:S05]  /*a6d0*/  @P4 BRA `(.L_x_234) ;  /* 0x0000000000044947 */ /* 0x000fea0003800000 */
[----:B------:R3:W5:Y:S02]  /*a6e0*/  LDG.E.U8 R0, desc[UR18][R28.64+0xc8] ;  /* 0x0000c8121c007981 */ /* 0x000764000c1e1100 */
.L_x_234:
[----:B------:R-:W-:Y:S05]  /*a6f0*/  BSYNC B1 ;  /* 0x0000000000017941 */ /* 0x000fea0003800000 */
.L_x_233:
[----:B------:R-:W2:Y:S01]  /*a700*/  LDL.LU R2, [R1+0x8] ;  /* 0x0000080001027983 */ /* 0x000ea20000300800 */
        /* <DEDUP_REMOVED lines=12> */
.L_x_236:
[----:B------:R-:W-:Y:S05]  /*a7d0*/  BSYNC B1 ;  /* 0x0000000000017941 */ /* 0x000fea0003800000 */
.L_x_235:
        /* <DEDUP_REMOVED lines=13> */
.L_x_238:
[----:B------:R-:W-:Y:S05]  /*a8b0*/  BSYNC B1 ;  /* 0x0000000000017941 */ /* 0x000fea0003800000 */
.L_x_237:
        /* <DEDUP_REMOVED lines=13> */
.L_x_240:
[----:B------:R-:W-:Y:S05]  /*a990*/  BSYNC B1 ;  /* 0x0000000000017941 */ /* 0x000fea0003800000 */
.L_x_239:
        /* <DEDUP_REMOVED lines=13> */
.L_x_242:
[----:B------:R-:W-:Y:S05]  /*aa70*/  BSYNC B1 ;  /* 0x0000000000017941 */ /* 0x000fea0003800000 */
.L_x_241:
        /* <DEDUP_REMOVED lines=13> */
.L_x_244:
[----:B------:R-:W-:Y:S05]  /*ab50*/  BSYNC B1 ;  /* 0x0000000000017941 */ /* 0x000fea0003800000 */
.L_x_243:
        /* <DEDUP_REMOVED lines=13> */
.L_x_246:
[----:B------:R-:W-:Y:S05]  /*ac30*/  BSYNC B1 ;  /* 0x0000000000017941 */ /* 0x000fea0003800000 */
.L_x_245:
        /* <DEDUP_REMOVED lines=13> */
.L_x_248:
[----:B------:R-:W-:Y:S05]  /*ad10*/  BSYNC B1 ;  /* 0x0000000000017941 */ /* 0x000fea0003800000 */
.L_x_247:
        /* <DEDUP_REMOVED lines=13> */
.L_x_250:
[----:B------:R-:W-:Y:S05]  /*adf0*/  BSYNC B1 ;  /* 0x0000000000017941 */ /* 0x000fea0003800000 */
.L_x_249:
        /* <DEDUP_REMOVED lines=13> */
.L_x_252:
[----:B------:R-:W-:Y:S05]  /*aed0*/  BSYNC B1 ;  /* 0x0000000000017941 */ /* 0x000fea0003800000 */
.L_x_251:
        /* <DEDUP_REMOVED lines=13> */
.L_x_254:
[----:B------:R-:W-:Y:S05]  /*afb0*/  BSYNC B1 ;  /* 0x0000000000017941 */ /* 0x000fea0003800000 */
.L_x_253:
        /* <DEDUP_REMOVED lines=13> */
.L_x_256:
[----:B------:R-:W-:Y:S05]  /*b090*/  BSYNC B1 ;  /* 0x0000000000017941 */ /* 0x000fea0003800000 */
.L_x_255:
        /* <DEDUP_REMOVED lines=13> */
.L_x_258:
[----:B------:R-:W-:Y:S05]  /*b170*/  BSYNC B1 ;  /* 0x0000000000017941 */ /* 0x000fea0003800000 */
.L_x_257:
        /* <DEDUP_REMOVED lines=13> */
.L_x_260:
[----:B------:R-:W-:Y:S05]  /*b250*/  BSYNC B1 ;  /* 0x0000000000017941 */ /* 0x000fea0003800000 */
.L_x_259:
        /* <DEDUP_REMOVED lines=13> */
.L_x_262:
[----:B------:R-:W-:Y:S05]  /*b330*/  BSYNC B1 ;  /* 0x0000000000017941 */ /* 0x000fea0003800000 */
.L_x_261:
        /* <DEDUP_REMOVED lines=13> */
.L_x_264:
[----:B------:R-:W-:Y:S05]  /*b410*/  BSYNC B1 ;  /* 0x0000000000017941 */ /* 0x000fea0003800000 */
.L_x_263:
        /* <DEDUP_REMOVED lines=13> */
.L_x_266:
[----:B------:R-:W-:Y:S05]  /*b4f0*/  BSYNC B1 ;  /* 0x0000000000017941 */ /* 0x000fea0003800000 */
.L_x_265:
        /* <DEDUP_REMOVED lines=13> */
.L_x_268:
[----:B------:R-:W-:Y:S05]  /*b5d0*/  BSYNC B1 ;  /* 0x0000000000017941 */ /* 0x000fea0003800000 */
.L_x_267:
        /* <DEDUP_REMOVED lines=13> */
.L_x_270:
[----:B------:R-:W-:Y:S05]  /*b6b0*/  BSYNC B1 ;  /* 0x0000000000017941 */ /* 0x000fea0003800000 */
.L_x_269:
        /* <DEDUP_REMOVED lines=13> */
.L_x_272:
[----:B------:R-:W-:Y:S05]  /*b790*/  BSYNC B1 ;  /* 0x0000000000017941 */ /* 0x000fea0003800000 */
.L_x_271:
        /* <DEDUP_REMOVED lines=13> */
.L_x_274:
[----:B------:R-:W-:Y:S05]  /*b870*/  BSYNC B1 ;  /* 0x0000000000017941 */ /* 0x000fea0003800000 */
.L_x_273:
        /* <DEDUP_REMOVED lines=13> */
.L_x_276:
[----:B------:R-:W-:Y:S05]  /*b950*/  BSYNC B1 ;  /* 0x0000000000017941 */ /* 0x000fea0003800000 */
.L_x_275:
        /* <DEDUP_REMOVED lines=13> */
.L_x_278:
[----:B------:R-:W-:Y:S05]  /*ba30*/  BSYNC B1 ;  /* 0x0000000000017941 */ /* 0x000fea0003800000 */
.L_x_277:
        /* <DEDUP_REMOVED lines=13> */
.L_x_280:
[----:B------:R-:W-:Y:S05]  /*bb10*/  BSYNC B1 ;  /* 0x0000000000017941 */ /* 0x000fea0003800000 */
.L_x_279:
        /* <DEDUP_REMOVED lines=13> */
.L_x_282:
[----:B------:R-:W-:Y:S05]  /*bbf0*/  BSYNC B1 ;  /* 0x0000000000017941 */ /* 0x000fea0003800000 */
.L_x_281:
        /* <DEDUP_REMOVED lines=13> */
.L_x_284:
[----:B------:R-:W-:Y:S05]  /*bcd0*/  BSYNC B1 ;  /* 0x0000000000017941 */ /* 0x000fea0003800000 */
.L_x_283:
        /* <DEDUP_REMOVED lines=13> */
.L_x_286:
[----:B------:R-:W-:Y:S05]  /*bdb0*/  BSYNC B1 ;  /* 0x0000000000017941 */ /* 0x000fea0003800000 */
.L_x_285:
        /* <DEDUP_REMOVED lines=13> */
.L_x_288:
[----:B------:R-:W-:Y:S05]  /*be90*/  BSYNC B1 ;  /* 0x0000000000017941 */ /* 0x000fea0003800000 */
.L_x_287:
[----:B------:R-:W-:Y:S05]  /*bea0*/  @P1 BRA `(.L_x_289) ;  /* 0x0000002000a41947 */ /* 0x000fea0003800000 */
[----:B------:R-:W2:Y:S01]  /*beb0*/  LDL.LU R2, [R1+0x74] ;  /* 0x0000740001027983 */ /* 0x000ea20000300800 */
[----:B-----5:R-:W-:-:S04]  /*bec0*/  LOP3.LUT R0, R0, 0xff, RZ, 0xc0, !PT ;  /* 0x000000ff00007812 */ /* 0x020fc800078ec0ff */
[----:B------:R-:W-:-:S05]  /*bed0*/  F2FP.F16.E4M3.UNPACK_B R0, R0 ;  /* 0x00000000ff00723e */ /* 0x000fca00020006ff */
[----:B------:R-:W-:-:S05]  /*bee0*/  HADD2.F32 R0, -RZ, R0.H0_H0 ;  /* 0x20000000ff007230 */ /* 0x000fca0000004100 */
[----:B------:R-:W-:-:S04]  /*bef0*/  FMUL R0, R0, UR21 ;  /* 0x0000001500007c20 */ /* 0x000fc80008400000 */
[----:B--2---:R-:W-:-:S05]  /*bf00*/  FFMA R0, R2, UR20, R0 ;  /* 0x0000001402007c23 */ /* 0x004fca0008000000 */
[----:B0-----:R-:W-:-:S05]  /*bf10*/  F2FP.SATFINITE.E4M3.F32.PACK_AB_MERGE_C R3, RZ, R0, RZ ;  /* 0x00000000ff03723e */ /* 0x001fca00048070ff */
[----:B------:R0:W-:Y:S01]  /*bf20*/  STG.E.U8 desc[UR18][R26.64+0xf9], R3 ;  /* 0x0000f9031a007986 */ /* 0x0001e2000c101112 */
[----:B------:R-:W-:Y:S05]  /*bf30*/  BRA `(.L_x_289) ;  /* 0x0000002000807947 */ /* 0x000fea0003800000 */
.L_x_32:
[----:B------:R-:W-:Y:S01]  /*bf40*/  ISETP.GE.AND P1, PT, R38, 0x1, PT ;  /* 0x000000012600780c */ /* 0x000fe20003f26270 */
[----:B------:R-:W-:Y:S01]  /*bf50*/  FMUL R226, R226, UR20 ;  /* 0x00000014e2e27c20 */ /* 0x000fe20008400000 */
[----:B------:R-:W2:Y:S01]  /*bf60*/  LDL.LU R227, [R1+0x10] ;  /* 0x0000100001e37983 */ /* 0x000ea20000300800 */
[----:B------:R-:W-:Y:S01]  /*bf70*/  ISETP.GE.AND P0, PT, R38, 0x9, PT ;  /* 0x000000092600780c */ /* 0x000fe20003f06270 */
[----:B------:R-:W-:Y:S01]  /*bf80*/  FMUL R225, R225, UR20 ;  /* 0x00000014e1e17c20 */ /* 0x000fe20008400000 */
[C---:B------:R-:W-:Y:S02]  /*bf90*/  ISETP.LT.OR P4, PT, R35.reuse, 0x1, !P1 ;  /* 0x000000012300780c */ /* 0x040fe40004f81670 */
[C---:B------:R-:W-:Y:S02]  /*bfa0*/  ISETP.LT.OR P5, PT, R35.reuse, 0x2, !P1 ;  /* 0x000000022300780c */ /* 0x040fe40004fa1670 */
[----:B------:R-:W-:Y:S02]  /*bfb0*/  F2FP.SATFINITE.E4M3.F32.PACK_AB_MERGE_C R29, RZ, R226, RZ ;  /* 0x000000e2ff1d723e */ /* 0x000fe400048070ff */
[C---:B------:R-:W-:Y:S01]  /*bfc0*/  ISETP.LT.OR P3, PT, R35.reuse, 0x1, !P0 ;  /* 0x000000012300780c */ /* 0x040fe20004761670 */
[----:B------:R-:W-:Y:S01]  /*bfd0*/  FMUL R224, R224, UR20 ;  /* 0x00000014e0e07c20 */ /* 0x000fe20008400000 */
[----:B------:R-:W-:Y:S01]  /*bfe0*/  ISETP.LT.OR P6, PT, R35, 0xa, !P1 ;  /* 0x0000000a2300780c */ /* 0x000fe20004fc1670 */
[----:B------:R-:W-:Y:S01]  /*bff0*/  FMUL R223, R223, UR20 ;  /* 0x00000014dfdf7c20 */ /* 0x000fe20008400000 */
[----:B------:R-:W-:Y:S01]  /*c000*/  F2FP.SATFINITE.E4M3.F32.PACK_AB_MERGE_C R225, RZ, R225, RZ ;  /* 0x000000e1ffe1723e */ /* 0x000fe200048070ff */
[----:B------:R-:W-:Y:S01]  /*c010*/  FMUL R221, R221, UR20 ;  /* 0x00000014dddd7c20 */ /* 0x000fe20008400000 */
[----:B------:R-:W-:Y:S01]  /*c020*/  FMUL R222, R222, UR20 ;  /* 0x00000014dede7c20 */ /* 0x000fe20008400000 */
[----:B------:R0:W-:Y:S01]  /*c030*/  @!P4 STG.E.U8 desc[UR18][R24.64], R29 ;  /* 0x0000001d1800c986 */ /* 0x0001e2000c101112 */
[----:B------:R-:W-:-:S02]  /*c040*/  ISETP.LT.OR P4, PT, R35, 0x2, !P0 ;  /* 0x000000022300780c */ /* 0x000fc40004781670 */
[----:B------:R-:W-:Y:S01]  /*c050*/  F2FP.SATFINITE.E4M3.F32.PACK_AB_MERGE_C R31, RZ, R224, RZ ;  /* 0x000000e0ff1f723e */ /* 0x000fe200048070ff */
[----:B------:R1:W-:Y:S01]  /*c060*/  @!P5 STG.E.U8 desc[UR18][R24.64+0x1], R225 ;  /* 0x000001e11800d986 */ /* 0x0003e2000c101112 */
[C---:B------:R-:W-:Y:S02]  /*c070*/  ISETP.LT.OR P5, PT, R35.reuse, 0x9, !P1 ;  /* 0x000000092300780c */ /* 0x040fe40004fa1670 */
[----:B------:R-:W-:Y:S01]  /*c080*/  F2FP.SATFINITE.E4M3.F32.PACK_AB_MERGE_C R223, RZ, R223, RZ ;  /* 0x000000dfffdf723e */ /* 0x000fe200048070ff */
[----:B------:R-:W-:Y:S01]  /*c090*/  FMUL R220, R220, UR20 ;  /* 0x00000014dcdc7c20 */ /* 0x000fe20008400000 */
[----:B------:R-:W-:Y:S01]  /*c0a0*/  F2FP.SATFINITE.E4M3.F32.PACK_AB_MERGE_C R221, RZ, R221, RZ ;  /* 0x000000ddffdd723e */ /* 0x000fe200048070ff */
[----:B------:R-:W-:Y:S01]  /*c0b0*/  @!P3 STG.E.U8 desc[UR18][R26.64], R31 ;  /* 0x0000001f1a00b986 */ /* 0x000fe2000c101112 */
[----:B------:R-:W-:-:S03]  /*c0c0*/  ISETP.LT.OR P3, PT, R35, 0x9, !P0 ;  /* 0x000000092300780c */ /* 0x000fc60004761670 */
[----:B------:R-:W-:Y:S01]  /*c0d0*/  @!P4 STG.E.U8 desc[UR18][R26.64+0x1], R223 ;  /* 0x000001df1a00c986 */ /* 0x000fe2000c101112 */
[----:B------:R-:W-:-:S03]  /*c0e0*/  ISETP.LT.OR P4, PT, R35, 0xa, !P0 ;  /* 0x0000000a2300780c */ /* 0x000fc60004781670 */
[----:B------:R-:W-:Y:S01]  /*c0f0*/  @!P6 STG.E.U8 desc[UR18][R24.64+0x9], R221 ;  /* 0x000009dd1800e986 */ /* 0x000fe2000c101112 */
[----:B------:R-:W-:Y:S01]  /*c100*/  ISETP.LT.OR P6, PT, R35, 0x12, !P1 ;  /* 0x000000122300780c */ /* 0x000fe20004fc1670 */
[----:B------:R-:W-:Y:S01]  /*c110*/  FMUL R219, R219, UR20 ;  /* 0x00000014dbdb7c20 */ /* 0x000fe20008400000 */
[----:B0-----:R-:W-:Y:S01]  /*c120*/  F2FP.SATFINITE.E4M3.F32.PACK_AB_MERGE_C R29, RZ, R222, RZ ;  /* 0x000000deff1d723e */ /* 0x001fe200048070ff */
[----:B------:R-:W-:Y:S01]  /*c130*/  FMUL R217, R217, UR20 ;  /* 0x00000014d9d97c20 */ /* 0x000fe20008400000 */
[----:B------:R-:W3:Y:S01]  /*c140*/  LDL.LU R226, [R1+0xc] ;  /* 0x00000c0001e27983 */ /* 0x000ee20000300800 */
[----:B------:R-:W-:Y:S02]  /*c150*/  F2FP.SATFINITE.E4M3.F32.PACK_AB_MERGE_C R33, RZ, R220, RZ ;  /* 0x000000dcff21723e */ /* 0x000fe400048070ff */
[----:B------:R-:W-:Y:S01]  /*c160*/  F2FP.SATFINITE.E4M3.F32.PACK_AB_MERGE_C R219, RZ, R219, RZ ;  /* 0x000000dbffdb723e */ /* 0x000fe200048070ff */
[----:B------:R0:W-:Y:S01]  /*c170*/  @!P5 STG.E.U8 desc[UR18][R24.64+0x8], R29 ;  /* 0x0000081d1800d986 */ /* 0x0001e2000c101112 */
[----:B------:R-:W-:-:S02]  /*c180*/  ISETP.LT.OR P5, PT, R35, 0x11, !P1 ;  /* 0x000000112300780c */ /* 0x000fc40004fa1670 */
[----:B------:R-:W-:Y:S01]  /*c190*/  F2FP.SATFINITE.E4M3.F32.PACK_AB_MERGE_C R217, RZ, R217, RZ ;  /* 0x000000d9ffd9723e */ /* 0x000fe200048070ff */
[----:B-1----:R-:W4:Y:S01]  /*c1a0*/  LDL.LU R225, [R1+0x8] ;  /* 0x0000080001e17983 */ /* 0x002f220000300800 */
[----:B------:R-:W-:-:S03]  /*c1b0*/  FMUL R218, R218, UR20 ;  /* 0x00000014dada7c20 */ /* 0x000fc60008400000 */
[----:B------:R-:W3:Y:S04]  /*c1c0*/  LDL.LU R224, [R1+0x4] ;  /* 0x0000040001e07983 */ /* 0x000ee80000300800 */
[----:B------:R-:W4:Y:S01]  /*c1d0*/  LDL.LU R222, [R1] ;  /* 0x0000000001de7983 */ /* 0x000f220000300800 */
[----:B0-----:R-:W-:Y:S01]  /*c1e0*/  F2FP.SATFINITE.E4M3.F32.PACK_AB_MERGE_C R29, RZ, R218, RZ ;  /* 0x000000daff1d723e */ /* 0x001fe200048070ff */
[----:B------:R-:W-:Y:S01]  /*c1f0*/  FMUL R216, R216, UR20 ;  /* 0x00000014d8d87c20 */ /* 0x000fe20008400000 */
[----:B------:R-:W-:Y:S01]  /*c200*/  FMUL R215, R215, UR20 ;  /* 0x00000014d7d77c20 */ /* 0x000fe20008400000 */
[----:B------:R0:W-:Y:S01]  /*c210*/  @!P3 STG.E.U8 desc[UR18][R26.64+0x8], R33 ;  /* 0x000008211a00b986 */ /* 0x0001e2000c101112 */
[----:B------:R-:W-:Y:S01]  /*c220*/  ISETP.LT.OR P3, PT, R35, 0x11, !P0 ;  /* 0x000000112300780c */ /* 0x000fe20004761670 */
[----:B------:R-:W-:Y:S01]  /*c230*/  FMUL R213, R213, UR20 ;  /* 0x00000014d5d57c20 */ /* 0x000fe20008400000 */
[----:B------:R-:W-:Y:S01]  /*c240*/  F2FP.SATFINITE.E4M3.F32.PACK_AB_MERGE_C R31, RZ, R216, RZ ;  /* 0x000000d8ff1f723e */ /* 0x000fe200048070ff */
[----:B------:R-:W-:Y:S01]  /*c250*/  @!P4 STG.E.U8 desc[UR18][R26.64+0x9], R219 ;  /* 0x000009db1a00c986 */ /* 0x000fe2000c101112 */
[C---:B------:R-:W-:Y:S01]  /*c260*/  ISETP.LT.OR P4, PT, R35.reuse, 0x12, !P0 ;  /* 0x000000122300780c */ /* 0x040fe20004781670 */
[----:B------:R-:W-:Y:S01]  /*c270*/  FMUL R214, R214, UR20 ;  /* 0x00000014d6d67c20 */ /* 0x000fe20008400000 */
[----:B------:R-:W-:Y:S01]  /*c280*/  F2FP.SATFINITE.E4M3.F32.PACK_AB_MERGE_C R215, RZ, R215, RZ ;  /* 0x000000d7ffd7723e */ /* 0x000fe200048070ff */
[----:B------:R-:W-:Y:S01]  /*c290*/  @!P6 STG.E.U8 desc[UR18][R24.64+0x11], R217 ;  /* 0x000011d91800e986 */ /* 0x000fe2000c101112 */
[C---:B------:R-:W-:Y:S01]  /*c2a0*/  ISETP.LT.OR P6, PT, R35.reuse, 0x1a, !P1 ;  /* 0x0000001a2300780c */ /* 0x040fe20004fc1670 */
[----:B------:R-:W-:Y:S01]  /*c2b0*/  FMUL R212, R212, UR20 ;  /* 0x00000014d4d47c20 */ /* 0x000fe20008400000 */
[----:B------:R-:W-:Y:S01]  /*c2c0*/  F2FP.SATFINITE.E4M3.F32.PACK_AB_MERGE_C R213, RZ, R213, RZ ;  /* 0x000000d5ffd5723e */ /* 0x000fe200048070ff */
[----:B------:R1:W-:Y:S01]  /*c2d0*/  @!P5 STG.E.U8 desc[UR18][R24.64+0x10], R29 ;  /* 0x0000101d1800d986 */ /* 0x0003e2000c101112 */
[----:B------:R-:W-:Y:S01]  /*c2e0*/  ISETP.LT.OR P5, PT, R35, 0x19, !P1 ;  /* 0x000000192300780c */ /* 0x000fe20004fa1670 */
[----:B------:R-:W-:Y:S01]  /*c2f0*/  FMUL R211, R211, UR20 ;  /* 0x00000014d3d37c20 */ /* 0x000fe20008400000 */
[----:B------:R-:W-:Y:S01]  /*c300*/  FMUL R209, R209, UR20 ;  /* 0x00000014d1d17c20 */ /* 0x000fe20008400000 */
[----:B------:R1:W-:Y:S01]  /*c310*/  @!P3 STG.E.U8 desc[UR18][R26.64+0x10], R31 ;  /* 0x0000101f1a00b986 */ /* 0x0003e2000c101112 */
[C---:B------:R-:W-:Y:S01]  /*c320*/  ISETP.LT.OR P3, PT, R35.reuse, 0x19, !P0 ;  /* 0x000000192300780c */ /* 0x040fe20004761670 */
[----:B------:R-:W-:Y:S01]  /*c330*/  FMUL R210, R210, UR20 ;  /* 0x00000014d2d27c20 */ /* 0x000fe20008400000 */
[----:B0-----:R-:W-:Y:S01]  /*c340*/  F2FP.SATFINITE.E4M3.F32.PACK_AB_MERGE_C R33, RZ, R212, RZ ;  /* 0x000000d4ff21723e */ /* 0x001fe200048070ff */
[----:B------:R-:W-:Y:S01]  /*c350*/  @!P4 STG.E.U8 desc[UR18][R26.64+0x11], R215 ;  /* 0x000011d71a00c986 */ /* 0x000fe2000c101112 */
[C---:B------:R-:W-:Y:S01]  /*c360*/  ISETP.LT.OR P4, PT, R35.reuse, 0x1a, !P0 ;  /* 0x0000001a2300780c */ /* 0x040fe20004781670 */
[----:B------:R-:W-:Y:S01]  /*c370*/  FMUL R208, R208, UR20 ;  /* 0x00000014d0d07c20 */ /* 0x000fe20008400000 */
[----:B------:R-:W-:Y:S01]  /*c380*/  F2FP.SATFINITE.E4M3.F32.PACK_AB_MERGE_C R211, RZ, R211, RZ ;  /* 0x000000d3ffd3723e */ /* 0x000fe200048070ff */
[----:B------:R-:W-:Y:S01]  /*c390*/  @!P6 STG.E.U8 desc[UR18][R24.64+0x19], R213 ;  /* 0x000019d51800e986 */ /* 0x000fe2000c101112 */
[----:B------:R-:W-:Y:S01]  /*c3a0*/  ISETP.LT.OR P6, PT, R35, 0x22, !P1 ;  /* 0x000000222300780c */ /* 0x000fe20004fc1670 */
[----:B------:R-:W-:Y:S01]  /*c3b0*/  FMUL R207, R207, UR20 ;  /* 0x00000014cfcf7c20 */ /* 0x000fe20008400000 */
[----:B-1----:R-:W-:Y:S01]  /*c3c0*/  F2FP.SATFINITE.E4M3.F32.PACK_AB_MERGE_C R29, RZ, R214, RZ ;  /* 0x000000d6ff1d723e */ /* 0x002fe200048070ff */
[----:B------:R-:W-:Y:S01]  /*c3d0*/  FMUL R205, R205, UR20 ;  /* 0x00000014cdcd7c20 */ /* 0x000fe20008400000 */
[----:B------:R-:W-:Y:S01]  /*c3e0*/  F2FP.SATFINITE.E4M3.F32.PACK_AB_MERGE_C R209, RZ, R209, RZ ;  /* 0x000000d1ffd1723e */ /* 0x000fe200048070ff */
[----:B------:R-:W-:Y:S01]  /*c3f0*/  FMUL R206, R206, UR20 ;  /* 0x00000014cece7c20 */ /* 0x000fe20008400000 */
[----:B------:R-:W-:Y:S01]  /*c400*/  F2FP.SATFINITE.E4M3.F32.PACK_AB_MERGE_C R31, RZ, R208, RZ ;  /* 0x000000d0ff1f723e */ /* 0x000fe200048070ff */
[----:B------:R0:W-:Y:S01]  /*c410*/  @!P5 STG.E.U8 desc[UR18][R24.64+0x18], R29 ;  /* 0x0000181d1800d986 */ /* 0x0001e2000c101112 */
[C---:B------:R-:W-:Y:S01]  /*c420*/  ISETP.LT.OR P5, PT, R35.reuse, 0x21, !P1 ;  /* 0x000000212300780c */ /* 0x040fe20004fa1670 */
[----:B------:R-:W-:Y:S01]  /*c430*/  FMUL R204, R204, UR20 ;  /* 0x00000014cccc7c20 */ /* 0x000fe20008400000 */
[----:B------:R-:W-:Y:S01]  /*c440*/  F2FP.SATFINITE.E4M3.F32.PACK_AB_MERGE_C R207, RZ, R207, RZ ;  /* 0x000000cfffcf723e */ /* 0x000fe200048070ff */
[----:B------:R1:W-:Y:S01]  /*c450*/  @!P3 STG.E.U8 desc[UR18][R26.64+0x18], R33 ;  /* 0x000018211a00b986 */ /* 0x0003e2000c101112 */
[----:B------:R-:W-:Y:S01]  /*c460*/  ISETP.LT.OR P3, PT, R35, 0x21, !P0 ;  /* 0x000000212300780c */ /* 0x000fe20004761670 */
[----:B------:R-:W-:Y:S01]  /*c470*/  FMUL R203, R203, UR20 ;  /* 0x00000014cbcb7c20 */ /* 0x000fe20008400000 */
[----:B------:R-:W-:Y:S01]  /*c480*/  F2FP.SATFINITE.E4M3.F32.PACK_AB_MERGE_C R205, RZ, R205, RZ ;  /* 0x000000cdffcd723e */ /* 0x000fe200048070ff */
[----:B------:R-:W-:Y:S01]  /*c490*/  @!P4 STG.E.U8 desc[UR18][R26.64+0x19], R211 ;  /* 0x000019d31a00c986 */ /* 0x000fe2000c101112 */
[----:B------:R-:W-:Y:S01]  /*c4a0*/  ISETP.LT.OR P4, PT, R35, 0x22, !P0 ;  /* 0x000000222300780c */ /* 0x000fe20004781670 */
[----:B------:R-:W-:Y:S01]  /*c4b0*/  FMUL R201, R201, UR20 ;  /* 0x00000014c9c97c20 */ /* 0x000fe20008400000 */
[----:B------:R-:W-:Y:S01]  /*c4c0*/  F2FP.SATFINITE.E4M3.F32.PACK_AB_MERGE_C R203, RZ, R203, RZ ;  /* 0x000000cbffcb723e */ /* 0x000fe200048070ff */
[----:B------:R-:W-:Y:S01]  /*c4d0*/  @!P6 STG.E.U8 desc[UR18][R24.64+0x21], R209 ;  /* 0x000021d11800e986 */ /* 0x000fe2000c101112 */
[----:B------:R-:W-:Y:S01]  /*c4e0*/  ISETP.LT.OR P6, PT, R35, 0x2a, !P1 ;  /* 0x0000002a2300780c */ /* 0x000fe20004fc1670 */
[----:B------:R-:W-:Y:S01]  /*c4f0*/  FMUL R202, R202, UR20 ;  /* 0x00000014caca7c20 */ /* 0x000fe20008400000 */
[----:B0-----:R-:W-:Y:S01]  /*c500*/  F2FP.SATFINITE.E4M3.F32.PACK_AB_MERGE_C R29, RZ, R210, RZ ;  /* 0x000000d2ff1d723e */ /* 0x001fe200048070ff */
[----:B------:R-:W-:Y:S01]  /*c510*/  FMUL R200, R200, UR20 ;  /* 0x00000014c8c87c20 */ /* 0x000fe20008400000 */
[----:B-1----:R-:W-:Y:S01]  /*c520*/  F2FP.SATFINITE.E4M3.F32.PACK_AB_MERGE_C R33, RZ, R204, RZ ;  /* 0x000000ccff21723e */ /* 0x002fe200048070ff */
[----:B------:R-:W-:Y:S01]  /*c530*/  FMUL R199, R199, UR20 ;  /* 0x00000014c7c77c20 */ /* 0x000fe20008400000 */
[----:B------:R-:W-:Y:S01]  /*c540*/  F2FP.SATFINITE.E4M3.F32.PACK_AB_MERGE_C R201, RZ, R201, RZ ;  /* 0x000000c9ffc9723e */ /* 0x000fe200048070ff */
[----:B------:R0:W-:Y:S01]  /*c550*/  @!P5 STG.E.U8 desc[UR18][R24.64+0x20], R29 ;  /* 0x0000201d1800d986 */ /* 0x0001e2000c101112 */
[----:B------:R-:W-:Y:S01]  /*c560*/  ISETP.LT.OR P5, PT, R35, 0x29, !P1 ;  /* 0x000000292300780c */ /* 0x000fe20004fa1670 */
[----:B------:R-:W-:Y:S01]  /*c570*/  FMUL R197, R197, UR20 ;  /* 0x00000014c5c57c20 */ /* 0x000fe20008400000 */
[----:B------:R-:W-:Y:S01]  /*c580*/  F2FP.SATFINITE.E4M3.F32.PACK_AB_MERGE_C R199, RZ, R199, RZ ;  /* 0x000000c7ffc7723e */ /* 0x000fe200048070ff */
[----:B------:R1:W-:Y:S01]  /*c590*/  @!P3 STG.E.U8 desc[UR18][R26.64+0x20], R31 ;  /* 0x0000201f1a00b986 */ /* 0x0003e2000c101112 */
[C---:B------:R-:W-:Y:S01]  /*c5a0*/  ISETP.LT.OR P3, PT, R35.reuse, 0x29, !P0 ;  /* 0x000000292300780c */ /* 0x040fe20004761670 */
[----:B------:R-:W-:Y:S01]  /*c5b0*/  FMUL R198, R198, UR20 ;  /* 0x00000014c6c67c20 */ /* 0x000fe20008400000 */
[----:B------:R-:W-:Y:S01]  /*c5c0*/  F2FP.SATFINITE.E4M3.F32.PACK_AB_MERGE_C R197, RZ, R197, RZ ;  /* 0x000000c5ffc5723e */ /* 0x000fe200048070ff */
[----:B------:R-:W-:Y:S01]  /*c5d0*/  @!P4 STG.E.U8 desc[UR18][R26.64+0x21], R207 ;  /* 0x000021cf1a00c986 */ /* 0x000fe2000c101112 */
[----:B------:R-:W-:Y:S01]  /*c5e0*/  ISETP.LT.OR P4, PT, R35, 0x2a, !P0 ;  /* 0x0000002a2300780c */ /* 0x000fe20004781670 */
[----:B------:R-:W-:Y:S01]  /*c5f0*/  FMUL R196, R196, UR20 ;  /* 0x00000014c4c47c20 */ /* 0x000fe20008400000 */
[----:B------:R-:W-:Y:S01]  /*c600*/  FMUL R195, R195, UR20 ;  /* 0x00000014c3c37c20 */ /* 0x000fe20008400000 */
        /* <DEDUP_REMOVED lines=27> */
[----:B------:R-:W-:Y:S01]  /*c7c0*/  FMUL R186, R186, UR20 ;  /* 0x00000014baba7c20 */ /* 0x000fe20008400000 */
        /* <DEDUP_REMOVED lines=156> */
[----:B-----5:R-:W-:Y:S01]  /*d190*/  FMUL R0, R0, UR20 ;  /* 0x0000001400007c20 */ /* 0x020fe20008400000 */
[----:B-1----:R-:W-:Y:S01]  /*d1a0*/  F2FP.SATFINITE.E4M3.F32.PACK_AB_MERGE_C R33, RZ, R164, RZ ;  /* 0x000000a4ff21723e */ /* 0x002fe200048070ff */
        /* <DEDUP_REMOVED lines=9> */
[----:B------:R-:W-:Y:S01]  /*d240*/  FMUL R4, R4, UR20 ;  /* 0x0000001404047c20 */ /* 0x000fe20008400000 */
[----:B------:R-:W-:Y:S01]  /*d250*/  @!P4 STG.E.U8 desc[UR18][R26.64+0x71], R167 ;  /* 0x000071a71a00c986 */ /* 0x000fe2000c101112 */
[----:B------:R-:W-:-:S03]  /*d260*/  ISETP.LT.OR P4, PT, R35, 0x7a, !P0 ;  /* 0x0000007a2300780c */ /* 0x000fc60004781670 */
[----:B------:R-:W-:Y:S01]  /*d270*/  @!P6 STG.E.U8 desc[UR18][R24.64+0x79], R165 ;  /* 0x000079a51800e986 */ /* 0x000fe2000c101112 */
[----:B------:R-:W-:Y:S02]  /*d280*/  ISETP.LT.OR P6, PT, R35, 0x82, !P1 ;  /* 0x000000822300780c */ /* 0x000fe40004fc1670 */
[----:B0-----:R-:W-:Y:S01]  /*d290*/  F2FP.SATFINITE.E4M3.F32.PACK_AB_MERGE_C R29, RZ, R166, RZ ;  /* 0x000000a6ff1d723e */ /* 0x001fe200048070ff */
[----:B------:R-:W3:Y:S01]  /*d2a0*/  LDL.LU R220, [R1+0x14] ;  /* 0x0000140001dc7983 */ /* 0x000ee20000300800 */
[----:B-1----:R-:W-:-:S03]  /*d2b0*/  F2FP.SATFINITE.E4M3.F32.PACK_AB_MERGE_C R31, RZ, R160, RZ ;  /* 0x000000a0ff1f723e */ /* 0x002fc600048070ff */
[----:B------:R0:W-:Y:S01]  /*d2c0*/  @!P5 STG.E.U8 desc[UR18][R24.64+0x78], R29 ;  /* 0x0000781d1800d986 */ /* 0x0001e2000c101112 */
[----:B------:R-:W-:-:S03]  /*d2d0*/  ISETP.LT.OR P5, PT, R35, 0x81, !P1 ;  /* 0x000000812300780c */ /* 0x000fc60004fa1670 */
[----:B------:R1:W-:Y:S01]  /*d2e0*/  @!P3 STG.E.U8 desc[UR18][R26.64+0x78], R33 ;  /* 0x000078211a00b986 */ /* 0x0003e2000c101112 */
[----:B------:R-:W-:-:S03]  /*d2f0*/  ISETP.LT.OR P3, PT, R35, 0x81, !P0 ;  /* 0x000000812300780c */ /* 0x000fc60004761670 */
        /* <DEDUP_REMOVED lines=26> */
[----:B0-----:R-:W-:Y:S02]  /*d4a0*/  F2FP.SATFINITE.E4M3.F32.PACK_AB_MERGE_C R29, RZ, R154, RZ ;  /* 0x0000009aff1d723e */ /* 0x001fe400048070ff */
[----:B-1----:R-:W-:-:S03]  /*d4b0*/  F2FP.SATFINITE.E4M3.F32.PACK_AB_MERGE_C R33, RZ, R20, RZ ;  /* 0x00000014ff21723e */ /* 0x002fc600048070ff */
[----:B------:R0:W-:Y:S01]  /*d4c0*/  @!P5 STG.E.U8 desc[UR18][R24.64+0x90], R29 ;  /* 0x0000901d1800d986 */ /* 0x0001e2000c101112 */
[----:B------:R-:W-:-:S03]  /*d4d0*/  ISETP.LT.OR P5, PT, R35, 0x99, !P1 ;  /* 0x000000992300780c */ /* 0x000fc60004fa1670 */
[----:B------:R-:W-:Y:S01]  /*d4e0*/  @!P3 STG.E.U8 desc[UR18][R26.64+0x90], R31 ;  /* 0x0000901f1a00b986 */ /* 0x000fe2000c101112 */
[----:B------:R-:W-:-:S03]  /*d4f0*/  ISETP.LT.OR P3, PT, R35, 0x99, !P0 ;  /* 0x000000992300780c */ /* 0x000fc60004761670 */
[----:B------:R1:W-:Y:S01]  /*d500*/  @!P4 STG.E.U8 desc[UR18][R26.64+0x91], R23 ;  /* 0x000091171a00c986 */ /* 0x0003e2000c101112 */
[----:B------:R-:W-:-:S03]  /*d510*/  ISETP.LT.OR P4, PT, R35, 0x9a, !P0 ;  /* 0x0000009a2300780c */ /* 0x000fc60004781670 */
[----:B------:R2:W-:Y:S01]  /*d520*/  @!P6 STG.E.U8 desc[UR18][R24.64+0x99], R21 ;  /* 0x000099151800e986 */ /* 0x0005e2000c101112 */
[----:B------:R-:W-:Y:S02]  /*d530*/  ISETP.LT.OR P6, PT, R35, 0xa2, !P1 ;  /* 0x000000a22300780c */ /* 0x000fe40004fc1670 */
[----:B0-----:R-:W-:-:S05]  /*d540*/  F2FP.SATFINITE.E4M3.F32.PACK_AB_MERGE_C R29, RZ, R22, RZ ;  /* 0x00000016ff1d723e */ /* 0x001fca00048070ff */
[----:B------:R-:W-:Y:S01]  /*d550*/  @!P5 STG.E.U8 desc[UR18][R24.64+0x98], R29 ;  /* 0x0000981d1800d986 */ /* 0x000fe2000c101112 */
[C---:B------:R-:W-:Y:S02]  /*d560*/  ISETP.LT.OR P5, PT, R35.reuse, 0xa1, !P1 ;  /* 0x000000a12300780c */ /* 0x040fe40004fa1670 */
[----:B-1----:R-:W-:Y:S01]  /*d570*/  F2FP.SATFINITE.E4M3.F32.PACK_AB_MERGE_C R23, RZ, R18, RZ ;  /* 0x00000012ff17723e */ /* 0x002fe200048070ff */
[----:B------:R-:W-:Y:S01]  /*d580*/  @!P3 STG.E.U8 desc[UR18][R26.64+0x98], R33 ;  /* 0x000098211a00b986 */ /* 0x000fe2000c101112 */
[C---:B------:R-:W-:Y:S02]  /*d590*/  ISETP.LT.OR P3, PT, R35.reuse, 0xa1, !P0 ;  /* 0x000000a12300780c */ /* 0x040fe40004761670 */
[----:B--2---:R-:W-:Y:S01]  /*d5a0*/  F2FP.SATFINITE.E4M3.F32.PACK_AB_MERGE_C R21, RZ, R16, RZ ;  /* 0x00000010ff15723e */ /* 0x004fe200048070ff */
[----:B------:R0:W-:Y:S01]  /*d5b0*/  @!P4 STG.E.U8 desc[UR18][R26.64+0x99], R19 ;  /* 0x000099131a00c986 */ /* 0x0001e2000c101112 */
[----:B------:R-:W-:-:S03]  /*d5c0*/  ISETP.LT.OR P4, PT, R35, 0xa2, !P0 ;  /* 0x000000a22300780c */ /* 0x000fc60004781670 */
[----:B------:R1:W-:Y:S01]  /*d5d0*/  @!P6 STG.E.U8 desc[UR18][R24.64+0xa1], R17 ;  /* 0x0000a1111800e986 */ /* 0x0003e2000c101112 */
[----:B------:R-:W-:-:S03]  /*d5e0*/  ISETP.LT.OR P6, PT, R35, 0xaa, !P1 ;  /* 0x000000aa2300780c */ /* 0x000fc60004fc1670 */
[----:B------:R-:W-:Y:S01]  /*d5f0*/  @!P5 STG.E.U8 desc[UR18][R24.64+0xa0], R23 ;  /* 0x0000a0171800d986 */ /* 0x000fe2000c101112 */
[----:B------:R-:W-:-:S03]  /*d600*/  ISETP.LT.OR P5, PT, R35, 0xa9, !P1 ;  /* 0x000000a92300780c */ /* 0x000fc60004fa1670 */
[----:B------:R-:W-:Y:S01]  /*d610*/  @!P3 STG.E.U8 desc[UR18][R26.64+0xa0], R21 ;  /* 0x0000a0151a00b986 */ /* 0x000fe2000c101112 */
[C---:B------:R-:W-:Y:S02]  /*d620*/  ISETP.LT.OR P3, PT, R35.reuse, 0xa9, !P0 ;  /* 0x000000a92300780c */ /* 0x040fe40004761670 */
[----:B0-----:R-:W-:Y:S01]  /*d630*/  F2FP.SATFINITE.E4M3.F32.PACK_AB_MERGE_C R19, RZ, R14, RZ ;  /* 0x0000000eff13723e */ /* 0x001fe200048070ff */
[----:B------:R0:W-:Y:S01]  /*d640*/  @!P4 STG.E.U8 desc[UR18][R26.64+0xa1], R15 ;  /* 0x0000a10f1a00c986 */ /* 0x0001e2000c101112 */
[C---:B------:R-:W-:Y:S02]  /*d650*/  ISETP.LT.OR P4, PT, R35.reuse, 0xaa, !P0 ;  /* 0x000000aa2300780c */ /* 0x040fe40004781670 */
[----:B-1----:R-:W-:Y:S01]  /*d660*/  F2FP.SATFINITE.E4M3.F32.PACK_AB_MERGE_C R17, RZ, R12, RZ ;  /* 0x0000000cff11723e */ /* 0x002fe200048070ff */
        /* <DEDUP_REMOVED lines=15> */
[----:B0-----:R-:W-:Y:S02]  /*d760*/  F2FP.SATFINITE.E4M3.F32.PACK_AB_MERGE_C R11, RZ, R6, RZ ;  /* 0x00000006ff0b723e */ /* 0x001fe400048070ff */
[C---:B------:R-:W-:Y:S01]  /*d770*/  ISETP.LT.OR P3, PT, R35.reuse, 0xb9, !P0 ;  /* 0x000000b92300780c */ /* 0x040fe20004761670 */
[----:B------:R0:W-:Y:S01]  /*d780*/  @!P4 STG.E.U8 desc[UR18][R26.64+0xb1], R7 ;  /* 0x0000b1071a00c986 */ /* 0x0001e2000c101112 */
[----:B-1----:R-:W-:Y:S02]  /*d790*/  F2FP.SATFINITE.E4M3.F32.PACK_AB_MERGE_C R9, RZ, R4, RZ ;  /* 0x00000004ff09723e */ /* 0x002fe400048070ff */
[----:B------:R-:W-:Y:S01]  /*d7a0*/  ISETP.LT.OR P4, PT, R35, 0xba, !P0 ;  /* 0x000000ba2300780c */ /* 0x000fe20004781670 */
[----:B------:R1:W-:Y:S04]  /*d7b0*/  @!P6 STG.E.U8 desc[UR18][R24.64+0xb9], R5 ;  /* 0x0000b9051800e986 */ /* 0x0003e8000c101112 */
[----:B------:R2:W-:Y:S01]  /*d7c0*/  @!P5 STG.E.U8 desc[UR18][R24.64+0xb8], R11 ;  /* 0x0000b80b1800d986 */ /* 0x0005e2000c101112 */
[----:B------:R-:W-:Y:S01]  /*d7d0*/  FMUL R4, R227, UR20 ;  /* 0x00000014e3047c20 */ /* 0x000fe20008400000 */
[----:B------:R-:W-:-:S02]  /*d7e0*/  ISETP.LT.OR P5, PT, R35, 0xc1, !P1 ;  /* 0x000000c12300780c */ /* 0x000fc40004fa1670 */
[----:B0-----:R-:W-:Y:S02]  /*d7f0*/  F2FP.SATFINITE.E4M3.F32.PACK_AB_MERGE_C R7, RZ, R3, RZ ;  /* 0x00000003ff07723e */ /* 0x001fe400048070ff */
[----:B-1----:R-:W-:Y:S01]  /*d800*/  F2FP.SATFINITE.E4M3.F32.PACK_AB_MERGE_C R5, RZ, R0, RZ ;  /* 0x00000000ff05723e */ /* 0x002fe200048070ff */
[----:B----4-:R-:W-:Y:S01]  /*d810*/  FMUL R0, R222, UR20 ;  /* 0x00000014de007c20 */ /* 0x010fe20008400000 */
[----:B------:R-:W-:Y:S01]  /*d820*/  ISETP.LT.OR P6, PT, R35, 0xc2, !P1 ;  /* 0x000000c22300780c */ /* 0x000fe20004fc1670 */
[----:B------:R-:W4:Y:S01]  /*d830*/  LDL.LU R222, [R1+0x20] ;  /* 0x0000200001de7983 */ /* 0x000f220000300800 */
[----:B--2---:R-:W-:Y:S02]  /*d840*/  F2FP.SATFINITE.E4M3.F32.PACK_AB_MERGE_C R11, RZ, R2, RZ ;  /* 0x00000002ff0b723e */ /* 0x004fe400048070ff */
[----:B------:R-:W-:Y:S01]  /*d850*/  F2FP.SATFINITE.E4M3.F32.PACK_AB_MERGE_C R13, RZ, R0, RZ ;  /* 0x00000000ff0d723e */ /* 0x000fe200048070ff */
[----:B---3--:R-:W-:Y:S01]  /*d860*/  FMUL R0, R224, UR20 ;  /* 0x00000014e0007c20 */ /* 0x008fe20008400000 */
[----:B------:R-:W-:Y:S01]  /*d870*/  FMUL R2, R225, UR20 ;  /* 0x00000014e1027c20 */ /* 0x000fe20008400000 */
[----:B------:R-:W2:Y:S04]  /*d880*/  LDL.LU R224, [R1+0x24] ;  /* 0x0000240001e07983 */ /* 0x000ea80000300800 */
[----:B------:R-:W3:Y:S01]  /*d890*/  LDL.LU R225, [R1+0x28] ;  /* 0x0000280001e17983 */ /* 0x000ee20000300800 */
[----:B------:R-:W-:-:S03]  /*d8a0*/  FMUL R3, R226, UR20 ;  /* 0x00000014e2037c20 */ /* 0x000fc60008400000 */
[----:B------:R-:W3:Y:S04]  /*d8b0*/  LDL.LU R226, [R1+0x2c] ;  /* 0x00002c0001e27983 */ /* 0x000ee80000300800 */
[----:B------:R-:W3:Y:S04]  /*d8c0*/  LDL.LU R227, [R1+0x30] ;  /* 0x0000300001e37983 */ /* 0x000ee80000300800 */
[----:B------:R-:W-:Y:S01]  /*d8d0*/  @!P3 STG.E.U8 desc[UR18][R26.64+0xb8], R9 ;  /* 0x0000b8091a00b986 */ /* 0x000fe2000c101112 */
[----:B------:R-:W-:-:S03]  /*d8e0*/  ISETP.LT.OR P3, PT, R35, 0xc1, !P0 ;  /* 0x000000c12300780c */ /* 0x000fc60004761670 */
[----:B------:R0:W-:Y:S01]  /*d8f0*/  @!P4 STG.E.U8 desc[UR18][R26.64+0xb9], R7 ;  /* 0x0000b9071a00c986 */ /* 0x0001e2000c101112 */
[----:B------:R-:W-:-:S03]  /*d900*/  ISETP.LT.OR P4, PT, R35, 0xc2, !P0 ;  /* 0x000000c22300780c */ /* 0x000fc60004781670 */
[----:B------:R-:W-:Y:S01]  /*d910*/  @!P5 STG.E.U8 desc[UR18][R24.64+0xc0], R11 ;  /* 0x0000c00b1800d986 */ /* 0x000fe2000c101112 */
[----:B------:R-:W-:-:S03]  /*d920*/  ISETP.LT.OR P5, PT, R35, 0xc9, !P1 ;  /* 0x000000c92300780c */ /* 0x000fc60004fa1670 */
[----:B------:R1:W-:Y:S01]  /*d930*/  @!P6 STG.E.U8 desc[UR18][R24.64+0xc1], R5 ;  /* 0x0000c1051800e986 */ /* 0x0003e2000c101112 */
[----:B0-----:R-:W-:-:S03]  /*d940*/  F2FP.SATFINITE.E4M3.F32.PACK_AB_MERGE_C R7, RZ, R0, RZ ;  /* 0x00000000ff07723e */ /* 0x001fc600048070ff */
[----:B------:R-:W-:Y:S01]  /*d950*/  @!P3 STG.E.U8 desc[UR18][R26.64+0xc0], R13 ;  /* 0x0000c00d1a00b986 */ /* 0x000fe2000c101112 */
[C---:B------:R-:W-:Y:S02]  /*d960*/  ISETP.LT.OR P6, PT, R35.reuse, 0xca, !P1 ;  /* 0x000000ca2300780c */ /* 0x040fe40004fc1670 */
[----:B-1----:R-:W-:Y:S01]  /*d970*/  F2FP.SATFINITE.E4M3.F32.PACK_AB_MERGE_C R5, RZ, R2, RZ ;  /* 0x00000002ff05723e */ /* 0x002fe200048070ff */
[----:B------:R0:W-:Y:S01]  /*d980*/  @!P4 STG.E.U8 desc[UR18][R26.64+0xc1], R7 ;  /* 0x0000c1071a00c986 */ /* 0x0001e2000c101112 */
[C---:B------:R-:W-:Y:S02]  /*d990*/  ISETP.LT.OR P3, PT, R35.reuse, 0xc9, !P0 ;  /* 0x000000c92300780c */ /* 0x040fe40004761670 */
[C---:B------:R-:W-:Y:S01]  /*d9a0*/  ISETP.LT.OR P4, PT, R35.reuse, 0xca, !P0 ;  /* 0x000000ca2300780c */ /* 0x040fe20004781670 */
[----:B------:R1:W-:Y:S01]  /*d9b0*/  @!P5 STG.E.U8 desc[UR18][R24.64+0xc8], R5 ;  /* 0x0000c8051800d986 */ /* 0x0003e2000c101112 */
[----:B------:R-:W-:Y:S02]  /*d9c0*/  ISETP.LT.OR P5, PT, R35, 0xd1, !P1 ;  /* 0x000000d12300780c */ /* 0x000fe40004fa1670 */
[----:B------:R-:W-:-:S02]  /*d9d0*/  F2FP.SATFINITE.E4M3.F32.PACK_AB_MERGE_C R9, RZ, R3, RZ ;  /* 0x00000003ff09723e */ /* 0x000fc400048070ff */
[----:B------:R-:W-:-:S03]  /*d9e0*/  F2FP.SATFINITE.E4M3.F32.PACK_AB_MERGE_C R11, RZ, R4, RZ ;  /* 0x00000004ff0b723e */ /* 0x000fc600048070ff */
[----:B------:R1:W-:Y:S04]  /*d9f0*/  @!P6 STG.E.U8 desc[UR18][R24.64+0xc9], R9 ;  /* 0x0000c9091800e986 */ /* 0x0003e8000c101112 */
[----:B------:R-:W-:Y:S01]  /*da00*/  @!P3 STG.E.U8 desc[UR18][R26.64+0xc8], R11 ;  /* 0x0000c80b1a00b986 */ /* 0x000fe2000c101112 */
[----:B------:R-:W-:-:S03]  /*da10*/  FMUL R0, R220, UR20 ;  /* 0x00000014dc007c20 */ /* 0x000fc60008400000 */
[----:B------:R-:W3:Y:S02]  /*da20*/  LDL.LU R220, [R1+0x34] ;  /* 0x0000340001dc7983 */ /* 0x000ee40000300800 */
[----:B0-----:R-:W-:Y:S01]  /*da30*/  F2FP.SATFINITE.E4M3.F32.PACK_AB_MERGE_C R7, RZ, R0, RZ ;  /* 0x00000000ff07723e */ /* 0x001fe200048070ff */
[----:B------:R-:W-:Y:S02]  /*da40*/  FMUL R2, R221, UR20 ;  /* 0x00000014dd027c20 */ /* 0x000fe40008400000 */
[----:B------:R-:W3:Y:S03]  /*da50*/  LDL.LU R221, [R1+0x38] ;  /* 0x0000380001dd7983 */ /* 0x000ee60000300800 */
[----:B-1----:R-:W-:Y:S01]  /*da60*/  F2FP.SATFINITE.E4M3.F32.PACK_AB_MERGE_C R5, RZ, R2, RZ ;  /* 0x00000002ff05723e */ /* 0x002fe200048070ff */
[----:B------:R-:W-:Y:S04]  /*da70*/  @!P4 STG.E.U8 desc[UR18][R26.64+0xc9], R7 ;  /* 0x0000c9071a00c986 */ /* 0x000fe8000c101112 */
[----:B------:R0:W-:Y:S01]  /*da80*/  @!P5 STG.E.U8 desc[UR18][R24.64+0xd0], R5 ;  /* 0x0000d0051800d986 */ /* 0x0001e2000c101112 */
[----:B------:R-:W-:-:S03]  /*da90*/  FMUL R3, R223, UR20 ;  /* 0x00000014df037c20 */ /* 0x000fc60008400000 */
[----:B------:R-:W3:Y:S02]  /*daa0*/  LDL.LU R223, [R1+0x3c] ;  /* 0x00003c0001df7983 */ /* 0x000ee40000300800 */
[----:B------:R-:W-:Y:S01]  /*dab0*/  F2FP.SATFINITE.E4M3.F32.PACK_AB_MERGE_C R9, RZ, R3, RZ ;  /* 0x00000003ff09723e */ /* 0x000fe200048070ff */
[----:B----4-:R-:W-:Y:S02]  /*dac0*/  FMUL R0, R222, UR20 ;  /* 0x00000014de007c20 */ /* 0x010fe40008400000 */
[----:B------:R-:W4:Y:S03]  /*dad0*/  LDL.LU R222, [R1+0x40] ;  /* 0x0000400001de7983 */ /* 0x000f260000300800 */
[----:B------:R-:W-:Y:S01]  /*dae0*/  F2FP.SATFINITE.E4M3.F32.PACK_AB_MERGE_C R13, RZ, R0, RZ ;  /* 0x00000000ff0d723e */ /* 0x000fe200048070ff */
[----:B--2---:R-:W-:Y:S02]  /*daf0*/  FMUL R2, R224, UR20 ;  /* 0x00000014e0027c20 */ /* 0x004fe40008400000 */
[----:B------:R-:W2:Y:S01]  /*db00*/  LDL.LU R224, [R1+0x44] ;  /* 0x0000440001e07983 */ /* 0x000ea20000300800 */
[----:B---3--:R-:W-:-:S03]  /*db10*/  FMUL R0, R225, UR20 ;  /* 0x00000014e1007c20 */ /* 0x008fc60008400000 */
[----:B------:R-:W3:Y:S01]  /*db20*/  LDL.LU R225, [R1+0x48] ;  /* 0x0000480001e17983 */ /* 0x000ee20000300800 */
[----:B------:R-:W-:Y:S01]  /*db30*/  FMUL R3, R226, UR20 ;  /* 0x00000014e2037c20 */ /* 0x000fe20008400000 */
[----:B0-----:R-:W-:Y:S02]  /*db40*/  F2FP.SATFINITE.E4M3.F32.PACK_AB_MERGE_C R5, RZ, R0, RZ ;  /* 0x00000000ff05723e */ /* 0x001fe400048070ff */
[----:B------:R-:W3:Y:S01]  /*db50*/  LDL.LU R226, [R1+0x4c] ;  /* 0x00004c0001e27983 */ /* 0x000ee20000300800 */
[----:B------:R-:W-:-:S03]  /*db60*/  FMUL R0, R227, UR20 ;  /* 0x00000014e3007c20 */ /* 0x000fc60008400000 */
[----:B------:R-:W3:Y:S01]  /*db70*/  LDL.LU R227, [R1+0x50] ;  /* 0x0000500001e37983 */ /* 0x000ee20000300800 */
[C---:B------:R-:W-:Y:S02]  /*db80*/  ISETP.LT.OR P6, PT, R35.reuse, 0xd2, !P1 ;  /* 0x000000d22300780c */ /* 0x040fe40004fc1670 */
[C---:B------:R-:W-:Y:S01]  /*db90*/  ISETP.LT.OR P4, PT, R35.reuse, 0xd2, !P0 ;  /* 0x000000d22300780c */ /* 0x040fe20004781670 */
[----:B------:R-:W3:Y:S01]  /*dba0*/  LDL.LU R218, [R1+0x54] ;  /* 0x0000540001da7983 */ /* 0x000ee20000300800 */
[C---:B------:R-:W-:Y:S02]  /*dbb0*/  ISETP.LT.OR P3, PT, R35.reuse, 0xd1, !P0 ;  /* 0x000000d12300780c */ /* 0x040fe40004761670 */
[----:B------:R-:W-:Y:S02]  /*dbc0*/  ISETP.LT.OR P5, PT, R35, 0xd9, !P1 ;  /* 0x000000d92300780c */ /* 0x000fe40004fa1670 */
[----:B------:R-:W-:Y:S02]  /*dbd0*/  F2FP.SATFINITE.E4M3.F32.PACK_AB_MERGE_C R7, RZ, R2, RZ ;  /* 0x00000002ff07723e */ /* 0x000fe400048070ff */
[----:B------:R-:W-:-:S03]  /*dbe0*/  F2FP.SATFINITE.E4M3.F32.PACK_AB_MERGE_C R11, RZ, R0, RZ ;  /* 0x00000000ff0b723e */ /* 0x000fc600048070ff */
[----:B------:R0:W-:Y:S01]  /*dbf0*/  @!P6 STG.E.U8 desc[UR18][R24.64+0xd1], R9 ;  /* 0x0000d1091800e986 */ /* 0x0001e2000c101112 */
[----:B------:R-:W-:-:S03]  /*dc00*/  ISETP.LT.OR P6, PT, R35, 0xda, !P1 ;  /* 0x000000da2300780c */ /* 0x000fc60004fc1670 */
[----:B------:R-:W-:Y:S01]  /*dc10*/  @!P4 STG.E.U8 desc[UR18][R26.64+0xd1], R7 ;  /* 0x0000d1071a00c986 */ /* 0x000fe2000c101112 */
[----:B------:R-:W-:-:S03]  /*dc20*/  ISETP.LT.OR P4, PT, R35, 0xda, !P0 ;  /* 0x000000da2300780c */ /* 0x000fc60004781670 */
[----:B------:R-:W-:Y:S01]  /*dc30*/  @!P3 STG.E.U8 desc[UR18][R26.64+0xd0], R13 ;  /* 0x0000d00d1a00b986 */ /* 0x000fe2000c101112 */
[----:B0-----:R-:W-:-:S03]  /*dc40*/  F2FP.SATFINITE.E4M3.F32.PACK_AB_MERGE_C R9, RZ, R3, RZ ;  /* 0x00000003ff09723e */ /* 0x001fc600048070ff */
[----:B------:R0:W-:Y:S04]  /*dc50*/  @!P5 STG.E.U8 desc[UR18][R24.64+0xd8], R5 ;  /* 0x0000d8051800d986 */ /* 0x0001e8000c101112 */
[----:B------:R1:W-:Y:S01]  /*dc60*/  @!P6 STG.E.U8 desc[UR18][R24.64+0xd9], R9 ;  /* 0x0000d9091800e986 */ /* 0x0003e2000c101112 */
[----:B------:R-:W-:-:S03]  /*dc70*/  FMUL R0, R220, UR20 ;  /* 0x00000014dc007c20 */ /* 0x000fc60008400000 */
[----:B------:R-:W3:Y:S02]  /*dc80*/  LDL.LU R220, [R1+0x58] ;  /* 0x0000580001dc7983 */ /* 0x000ee40000300800 */
[----:B0-----:R-:W-:Y:S01]  /*dc90*/  F2FP.SATFINITE.E4M3.F32.PACK_AB_MERGE_C R5, RZ, R0, RZ ;  /* 0x00000000ff05723e */ /* 0x001fe200048070ff */
[----:B------:R-:W-:Y:S02]  /*dca0*/  FMUL R2, R221, UR20 ;  /* 0x00000014dd027c20 */ /* 0x000fe40008400000 */
[----:B------:R-:W3:Y:S03]  /*dcb0*/  LDL.LU R221, [R1+0x5c] ;  /* 0x00005c0001dd7983 */ /* 0x000ee60000300800 */
[----:B------:R-:W-:Y:S01]  /*dcc0*/  F2FP.SATFINITE.E4M3.F32.PACK_AB_MERGE_C R7, RZ, R2, RZ ;  /* 0x00000002ff07723e */ /* 0x000fe200048070ff */
[----:B------:R0:W-:Y:S01]  /*dcd0*/  @!P4 STG.E.U8 desc[UR18][R26.64+0xd9], R5 ;  /* 0x0000d9051a00c986 */ /* 0x0001e2000c101112 */
[----:B------:R-:W-:-:S03]  /*dce0*/  FMUL R3, R223, UR20 ;  /* 0x00000014df037c20 */ /* 0x000fc60008400000 */
[----:B------:R-:W3:Y:S02]  /*dcf0*/  LDL.LU R223, [R1+0x60] ;  /* 0x0000600001df7983 */ /* 0x000ee40000300800 */
[----:B-1----:R-:W-:Y:S01]  /*dd00*/  F2FP.SATFINITE.E4M3.F32.PACK_AB_MERGE_C R9, RZ, R3, RZ ;  /* 0x00000003ff09723e */ /* 0x002fe200048070ff */
[----:B----4-:R-:W-:Y:S02]  /*dd10*/  FMUL R4, R222, UR20 ;  /* 0x00000014de047c20 */ /* 0x010fe40008400000 */
[----:B------:R-:W4:Y:S01]  /*dd20*/  LDL.LU R222, [R1+0x64] ;  /* 0x0000640001de7983 */ /* 0x000f220000300800 */
[----:B--2---:R-:W-:-:S03]  /*dd30*/  FMUL R0, R224, UR20 ;  /* 0x00000014e0007c20 */ /* 0x004fc60008400000 */
[----:B------:R-:W2:Y:S01]  /*dd40*/  LDL.LU R224, [R1+0x68] ;  /* 0x0000680001e07983 */ /* 0x000ea20000300800 */
[----:B---3--:R-:W-:Y:S01]  /*dd50*/  FMUL R2, R225, UR20 ;  /* 0x00000014e1027c20 */ /* 0x008fe20008400000 */
[----:B0-----:R-:W-:Y:S02]  /*dd60*/  F2FP.SATFINITE.E4M3.F32.PACK_AB_MERGE_C R5, RZ, R0, RZ ;  /* 0x00000000ff05723e */ /* 0x001fe400048070ff */
[----:B------:R-:W3:Y:S01]  /*dd70*/  LDL.LU R225, [R1+0x6c] ;  /* 0x00006c0001e17983 */ /* 0x000ee20000300800 */
[----:B------:R-:W-:-:S03]  /*dd80*/  FMUL R3, R226, UR20 ;  /* 0x00000014e2037c20 */ /* 0x000fc60008400000 */
[----:B------:R-:W3:Y:S01]  /*dd90*/  LDL.LU R226, [R1+0x70] ;  /* 0x0000700001e27983 */ /* 0x000ee20000300800 */
[----:B------:R-:W-:-:S03]  /*dda0*/  FMUL R0, R227, UR20 ;  /* 0x00000014e3007c20 */ /* 0x000fc60008400000 */
[----:B------:R-:W3:Y:S01]  /*ddb0*/  LDL.LU R227, [R1+0x74] ;  /* 0x0000740001e37983 */ /* 0x000ee20000300800 */
[C---:B------:R-:W-:Y:S02]  /*ddc0*/  ISETP.LT.OR P3, PT, R35.reuse, 0xd9, !P0 ;  /* 0x000000d92300780c */ /* 0x040fe40004761670 */
[C---:B------:R-:W-:Y:S02]  /*ddd0*/  ISETP.LT.OR P5, PT, R35.reuse, 0xe1, !P1 ;  /* 0x000000e12300780c */ /* 0x040fe40004fa1670 */
[C---:B------:R-:W-:Y:S02]  /*dde0*/  ISETP.LT.OR P6, PT, R35.reuse, 0xe2, !P1 ;  /* 0x000000e22300780c */ /* 0x040fe40004fc1670 */
[----:B------:R-:W-:-:S07]  /*ddf0*/  ISETP.LT.OR P4, PT, R35, 0xe2, !P0 ;  /* 0x000000e22300780c */ /* 0x000fce0004781670 */
[----:B------:R-:W-:Y:S01]  /*de00*/  @!P3 STG.E.U8 desc[UR18][R26.64+0xd8], R11 ;  /* 0x0000d80b1a00b986 */ /* 0x000fe2000c101112 */
[----:B------:R-:W-:-:S03]  /*de10*/  ISETP.LT.OR P3, PT, R35, 0xe1, !P0 ;  /* 0x000000e12300780c */ /* 0x000fc60004761670 */
[----:B------:R0:W-:Y:S01]  /*de20*/  @!P5 STG.E.U8 desc[UR18][R24.64+0xe0], R7 ;  /* 0x0000e0071800d986 */ /* 0x0001e2000c101112 */
[----:B------:R-:W-:-:S03]  /*de30*/  ISETP.LT.OR P5, PT, R35, 0xe9, !P1 ;  /* 0x000000e92300780c */ /* 0x000fc60004fa1670 */
[----:B------:R1:W-:Y:S01]  /*de40*/  @!P6 STG.E.U8 desc[UR18][R24.64+0xe1], R9 ;  /* 0x0000e1091800e986 */ /* 0x0003e2000c101112 */
[----:B------:R-:W-:Y:S02]  /*de50*/  ISETP.LT.OR P6, PT, R35, 0xea, !P1 ;  /* 0x000000ea2300780c */ /* 0x000fe40004fc1670 */
[----:B------:R-:W-:Y:S01]  /*de60*/  F2FP.SATFINITE.E4M3.F32.PACK_AB_MERGE_C R13, RZ, R4, RZ ;  /* 0x00000004ff0d723e */ /* 0x000fe200048070ff */
[----:B------:R1:W-:Y:S01]  /*de70*/  @!P4 STG.E.U8 desc[UR18][R26.64+0xe1], R5 ;  /* 0x0000e1051a00c986 */ /* 0x0003e2000c101112 */
[----:B0-----:R-:W-:-:S03]  /*de80*/  F2FP.SATFINITE.E4M3.F32.PACK_AB_MERGE_C R7, RZ, R2, RZ ;  /* 0x00000002ff07723e */ /* 0x001fc600048070ff */
[----:B------:R-:W-:Y:S01]  /*de90*/  @!P3 STG.E.U8 desc[UR18][R26.64+0xe0], R13 ;  /* 0x0000e00d1a00b986 */ /* 0x000fe2000c101112 */
[----:B-1----:R-:W-:-:S03]  /*dea0*/  F2FP.SATFINITE.E4M3.F32.PACK_AB_MERGE_C R9, RZ, R3, RZ ;  /* 0x00000003ff09723e */ /* 0x002fc600048070ff */
[----:B------:R0:W-:Y:S01]  /*deb0*/  @!P5 STG.E.U8 desc[UR18][R24.64+0xe8], R7 ;  /* 0x0000e8071800d986 */ /* 0x0001e2000c101112 */
[C---:B------:R-:W-:Y:S02]  /*dec0*/  ISETP.LT.OR P3, PT, R35.reuse, 0xe9, !P0 ;  /* 0x000000e92300780c */ /* 0x040fe40004761670 */
[C---:B------:R-:W-:Y:S01]  /*ded0*/  ISETP.LT.OR P4, PT, R35.reuse, 0xea, !P0 ;  /* 0x000000ea2300780c */ /* 0x040fe20004781670 */
[----:B------:R1:W-:Y:S01]  /*dee0*/  @!P6 STG.E.U8 desc[UR18][R24.64+0xe9], R9 ;  /* 0x0000e9091800e986 */ /* 0x0003e2000c101112 */
[C---:B------:R-:W-:Y:S01]  /*def0*/  ISETP.LT.OR P5, PT, R35.reuse, 0xf1, !P1 ;  /* 0x000000f12300780c */ /* 0x040fe20004fa1670 */
[----:B------:R-:W-:Y:S01]  /*df00*/  FMUL R2, R218, UR20 ;  /* 0x00000014da027c20 */ /* 0x000fe20008400000 */
[----:B------:R-:W-:Y:S02]  /*df10*/  ISETP.LT.OR P6, PT, R35, 0xf2, !P1 ;  /* 0x000000f22300780c */ /* 0x000fe40004fc1670 */
[----:B------:R-:W-:Y:S02]  /*df20*/  F2FP.SATFINITE.E4M3.F32.PACK_AB_MERGE_C R11, RZ, R0, RZ ;  /* 0x00000000ff0b723e */ /* 0x000fe400048070ff */
[----:B------:R-:W-:-:S03]  /*df30*/  F2FP.SATFINITE.E4M3.F32.PACK_AB_MERGE_C R5, RZ, R2, RZ ;  /* 0x00000002ff05723e */ /* 0x000fc600048070ff */
[----:B------:R-:W-:Y:S01]  /*df40*/  @!P3 STG.E.U8 desc[UR18][R26.64+0xe8], R11 ;  /* 0x0000e80b1a00b986 */ /* 0x000fe2000c101112 */
[----:B------:R-:W-:-:S03]  /*df50*/  ISETP.LT.OR P3, PT, R35, 0xf1, !P0 ;  /* 0x000000f12300780c */ /* 0x000fc60004761670 */
[----:B------:R-:W-:Y:S01]  /*df60*/  @!P4 STG.E.U8 desc[UR18][R26.64+0xe9], R5 ;  /* 0x0000e9051a00c986 */ /* 0x000fe2000c101112 */
[C---:B------:R-:W-:Y:S02]  /*df70*/  ISETP.LT.OR P4, PT, R35.reuse, 0xf9, !P1 ;  /* 0x000000f92300780c */ /* 0x040fe40004f81670 */
[----:B------:R-:W-:Y:S01]  /*df80*/  ISETP.LT.OR P1, PT, R35, 0xfa, !P1 ;  /* 0x000000fa2300780c */ /* 0x000fe20004f21670 */
[----:B------:R-:W-:-:S05]  /*df90*/  FMUL R0, R220, UR20 ;  /* 0x00000014dc007c20 */ /* 0x000fca0008400000 */
[----:B0-----:R-:W-:-:S05]  /*dfa0*/  F2FP.SATFINITE.E4M3.F32.PACK_AB_MERGE_C R7, RZ, R0, RZ ;  /* 0x00000000ff07723e */ /* 0x001fca00048070ff */
[----:B------:R0:W-:Y:S01]  /*dfb0*/  @!P5 STG.E.U8 desc[UR18][R24.64+0xf0], R7 ;  /* 0x0000f0071800d986 */ /* 0x0001e2000c101112 */
[----:B------:R-:W-:-:S05]  /*dfc0*/  FMUL R3, R221, UR20 ;  /* 0x00000014dd037c20 */ /* 0x000fca0008400000 */
[----:B-1----:R-:W-:Y:S02]  /*dfd0*/  F2FP.SATFINITE.E4M3.F32.PACK_AB_MERGE_C R9, RZ, R3, RZ ;  /* 0x00000003ff09723e */ /* 0x002fe400048070ff */
[----:B------:R-:W-:-:S03]  /*dfe0*/  ISETP.LT.OR P5, PT, R35, 0xf2, !P0 ;  /* 0x000000f22300780c */ /* 0x000fc600047a1670 */
[----:B------:R1:W-:Y:S01]  /*dff0*/  @!P6 STG.E.U8 desc[UR18][R24.64+0xf1], R9 ;  /* 0x0000f1091800e986 */ /* 0x0003e2000c101112 */
[C---:B------:R-:W-:Y:S02]  /*e000*/  ISETP.LT.OR P6, PT, R35.reuse, 0xf9, !P0 ;  /* 0x000000f92300780c */ /* 0x040fe400047c1670 */
[----:B------:R-:W-:Y:S01]  /*e010*/  ISETP.LT.OR P0, PT, R35, 0xfa, !P0 ;  /* 0x000000fa2300780c */ /* 0x000fe20004701670 */
[----:B------:R-:W-:-:S05]  /*e020*/  FMUL R0, R223, UR20 ;  /* 0x00000014df007c20 */ /* 0x000fca0008400000 */
[----:B------:R-:W-:-:S05]  /*e030*/  F2FP.SATFINITE.E4M3.F32.PACK_AB_MERGE_C R13, RZ, R0, RZ ;  /* 0x00000000ff0d723e */ /* 0x000fca00048070ff */
[----:B------:R0:W-:Y:S01]  /*e040*/  @!P3 STG.E.U8 desc[UR18][R26.64+0xf0], R13 ;  /* 0x0000f00d1a00b986 */ /* 0x0001e2000c101112 */
[----:B----4-:R-:W-:Y:S01]  /*e050*/  FMUL R0, R222, UR20 ;  /* 0x00000014de007c20 */ /* 0x010fe20008400000 */
[----:B--2---:R-:W-:Y:S01]  /*e060*/  FMUL R2, R224, UR20 ;  /* 0x00000014e0027c20 */ /* 0x004fe20008400000 */
[----:B---3--:R-:W-:-:S03]  /*e070*/  FMUL R3, R225, UR20 ;  /* 0x00000014e1037c20 */ /* 0x008fc60008400000 */
[----:B0-----:R-:W-:Y:S01]  /*e080*/  F2FP.SATFINITE.E4M3.F32.PACK_AB_MERGE_C R7, RZ, R0, RZ ;  /* 0x00000000ff07723e */ /* 0x001fe200048070ff */
[----:B------:R-:W-:Y:S01]  /*e090*/  FMUL R4, R226, UR20 ;  /* 0x00000014e2047c20 */ /* 0x000fe20008400000 */
[----:B------:R-:W-:Y:S01]  /*e0a0*/  FMUL R5, R227, UR20 ;  /* 0x00000014e3057c20 */ /* 0x000fe20008400000 */
[----:B-1----:R-:W-:Y:S02]  /*e0b0*/  F2FP.SATFINITE.E4M3.F32.PACK_AB_MERGE_C R9, RZ, R2, RZ ;  /* 0x00000002ff09723e */ /* 0x002fe400048070ff */
[----:B------:R-:W-:Y:S02]  /*e0c0*/  F2FP.SATFINITE.E4M3.F32.PACK_AB_MERGE_C R3, RZ, R3, RZ ;  /* 0x00000003ff03723e */ /* 0x000fe400048070ff */
[----:B------:R-:W-:Y:S02]  /*e0d0*/  F2FP.SATFINITE.E4M3.F32.PACK_AB_MERGE_C R11, RZ, R4, RZ ;  /* 0x00000004ff0b723e */ /* 0x000fe400048070ff */
[----:B------:R-:W-:Y:S01]  /*e0e0*/  F2FP.SATFINITE.E4M3.F32.PACK_AB_MERGE_C R5, RZ, R5, RZ ;  /* 0x00000005ff05723e */ /* 0x000fe200048070ff */
[----:B------:R0:W-:Y:S04]  /*e0f0*/  @!P5 STG.E.U8 desc[UR18][R26.64+0xf1], R7 ;  /* 0x0000f1071a00d986 */ /* 0x0001e8000c101112 */
[----:B------:R0:W-:Y:S04]  /*e100*/  @!P4 STG.E.U8 desc[UR18][R24.64+0xf8], R9 ;  /* 0x0000f8091800c986 */ /* 0x0001e8000c101112 */
[----:B------:R0:W-:Y:S04]  /*e110*/  @!P1 STG.E.U8 desc[UR18][R24.64+0xf9], R3 ;  /* 0x0000f90318009986 */ /* 0x0001e8000c101112 */
[----:B------:R0:W-:Y:S04]  /*e120*/  @!P6 STG.E.U8 desc[UR18][R26.64+0xf8], R11 ;  /* 0x0000f80b1a00e986 */ /* 0x0001e8000c101112 */
[----:B------:R0:W-:Y:S02]  /*e130*/  @!P0 STG.E.U8 desc[UR18][R26.64+0xf9], R5 ;  /* 0x0000f9051a008986 */ /* 0x0001e4000c101112 */
.L_x_289:
[----:B------:R-:W-:Y:S05]  /*e140*/  BSYNC B0 ;  /* 0x0000000000007941 */ /* 0x000fea0003800000 */
.L_x_31:
[----:B0-----:R-:W2:Y:S04]  /*e150*/  LDL.LU R3, [R1+0x78] ;  /* 0x0000780001037983 */ /* 0x001ea80000300800 */
[----:B-----5:R-:W2:Y:S01]  /*e160*/  LDL.LU R2, [R1+0x7c] ;  /* 0x00007c0001027983 */ /* 0x020ea20000300800 */
[----:B------:R-:W-:Y:S01]  /*e170*/  ULDC UR6, c[0x0][0xc] ;  /* 0x0000030000067ab9 */ /* 0x000fe20000000800 */
[----:B------:R-:W-:Y:S01]  /*e180*/  ULDC UR7, c[0x0][0x10] ;  /* 0x0000040000077ab9 */ /* 0x000fe20000000800 */
[----:B------:R-:W2:Y:S01]  /*e190*/  LDC R5, c[0x0][0x14] ;  /* 0x00000500ff057b82 */ /* 0x000ea20000000800 */
[----:B------:R-:W-:Y:S01]  /*e1a0*/  UIMAD.WIDE.U32 UR6, UR6, UR7, URZ ;  /* 0x00000007060672a5 */ /* 0x000fe2000f8e003f */
[----:B------:R-:W-:Y:S01]  /*e1b0*/  PRMT R0, RZ, 0x7610, R0 ;  /* 0x00007610ff007816 */ /* 0x000fe20000000000 */
[----:B------:R-:W-:-:S04]  /*e1c0*/  UMOV UR22, 0xffffffff ;  /* 0xffffffff00167882 */ /* 0x000fc80000000000 */
[----:B--2---:R-:W-:-:S04]  /*e1d0*/  IMAD.WIDE.U32 R2, R5, UR6, R2 ;  /* 0x0000000605027c25 */ /* 0x004fc8000f8e0002 */
[----:B------:R-:W-:Y:S01]  /*e1e0*/  IMAD R5, R5, UR7, RZ ;  /* 0x0000000705057c24 */ /* 0x000fe2000f8e02ff */
[----:B------:R-:W-:Y:S01]  /*e1f0*/  ULDC.64 UR6, c[0x0][0x650] ;  /* 0x0001940000067ab9 */ /* 0x000fe20000000a00 */
[----:B------:R-:W-:Y:S01]  /*e200*/  IMAD.MOV.U32 R19, RZ, RZ, R2 ;  /* 0x000000ffff137224 */ /* 0x000fe200078e0002 */
[----:B------:R-:W-:Y:S01]  /*e210*/  ISETP.GE.U32.AND P0, PT, R2, UR6, PT ;  /* 0x0000000602007c0c */ /* 0x000fe2000bf06070 */
[----:B------:R-:W-:Y:S02]  /*e220*/  IMAD.IADD R22, R3, 0x1, R5 ;  /* 0x0000000103167824 */ /* 0x000fe400078e0205 */
[----:B------:R-:W-:-:S03]  /*e230*/  IMAD.MOV.U32 R2, RZ, RZ, -0x1 ;  /* 0xffffffffff027424 */ /* 0x000fc600078e00ff */
[----:B------:R0:W-:Y:S01]  /*e240*/  STL [R1+0x78], R22 ;  /* 0x0000781601007387 */ /* 0x0001e20000100800 */
[----:B------:R-:W-:-:S03]  /*e250*/  ISETP.GE.U32.AND.EX P0, PT, R22, UR7, PT, P0 ;  /* 0x0000000716007c0c */ /* 0x000fc6000bf06100 */
[----:B------:R0:W-:Y:S04]  /*e260*/  STL [R1+0x7c], R19 ;  /* 0x00007c1301007387 */ /* 0x0001e80000100800 */
[----:B------:R0:W-:Y:S06]  /*e270*/  STL [R1+0x80], R2 ;  /* 0x0000800201007387 */ /* 0x0001ec0000100800 */
[----:B------:R-:W-:Y:S05]  /*e280*/  @P0 BRA `(.L_x_290) ;  /* 0x00000004006c0947 */ /* 0x000fea0003800000 */
[----:B------:R-:W2:Y:S01]  /*e290*/  S2R R14, SR_CTAID.X ;  /* 0x00000000000e7919 */ /* 0x000ea20000002500 */
[----:B------:R-:W5:Y:S01]  /*e2a0*/  LDC.64 R8, c[0x0][0x628] ;  /* 0x00018a00ff087b82 */ /* 0x000f620000000a00 */
[----:B------:R-:W-:Y:S01]  /*e2b0*/  ULDC UR6, c[0x0][0x150] ;  /* 0x0000540000067ab9 */ /* 0x000fe20000000800 */
[----:B------:R-:W-:Y:S01]  /*e2c0*/  IMAD.MOV.U32 R6, RZ, RZ, R19 ;  /* 0x000000ffff067224 */ /* 0x000fe200078e0013 */
[----:B------:R-:W0:Y:S01]  /*e2d0*/  S2R R16, SR_CTAID.Y ;  /* 0x0000000000107919 */ /* 0x000e220000002600 */
[----:B------:R-:W-:-:S04]  /*e2e0*/  IMAD.MOV.U32 R7, RZ, RZ, R22 ;  /* 0x000000ffff077224 */ /* 0x000fc800078e0016 */
[----:B------:R-:W0:Y:S08]  /*e2f0*/  LDC R17, c[0x0][0x144] ;  /* 0x00005100ff117b82 */ /* 0x000e300000000800 */
[----:B------:R-:W0:Y:S08]  /*e300*/  LDC R10, c[0x0][0x630] ;  /* 0x00018c00ff0a7b82 */ /* 0x000e300000000800 */
[----:B------:R-:W0:Y:S01]  /*e310*/  LDC.64 R12, c[0x0][0x620] ;  /* 0x00018800ff0c7b82 */ /* 0x000e220000000a00 */
[----:B-----5:R-:W-:-:S04]  /*e320*/  ISETP.NE.U32.AND P0, PT, R8, RZ, PT ;  /* 0x000000ff0800720c */ /* 0x020fc80003f05070 */
[----:B------:R-:W-:Y:S02]  /*e330*/  ISETP.NE.AND.EX P0, PT, R9, RZ, PT, P0 ;  /* 0x000000ff0900720c */ /* 0x000fe40003f05300 */
[----:B--2---:R-:W-:-:S05]  /*e340*/  I2FP.F32.U32 R0, R14 ;  /* 0x0000000e00007245 */ /* 0x004fca0000201000 */
[----:B------:R-:W-:-:S04]  /*e350*/  FMUL R0, R0, UR6 ;  /* 0x0000000600007c20 */ /* 0x000fc80008400000 */
[----:B------:R2:W0:Y:S02]  /*e360*/  F2I.U32.TRUNC.NTZ R15, R0 ;  /* 0x00000000000f7305 */ /* 0x000424000020f000 */
[----:B------:R-:W-:Y:S05]  /*e370*/  @!P0 BRA `(.L_x_291) ;  /* 0x0000000000288947 */ /* 0x000fea0003800000 */
[----:B--2---:R-:W2:Y:S02]  /*e380*/  LDC R0, c[0x0][0x634] ;  /* 0x00018d00ff007b82 */ /* 0x004ea40000000800 */
[----:B--2---:R-:W-:-:S05]  /*e390*/  IADD3 R7, P0, R19, R0, RZ ;  /* 0x0000000013077210 */ /* 0x004fca0007f1e0ff */
[----:B------:R-:W-:-:S04]  /*e3a0*/  IMAD.X R11, RZ, RZ, R22, P0 ;  /* 0x000000ffff0b7224 */ /* 0x000fc800000e0616 */
[----:B0-----:R-:W-:-:S04]  /*e3b0*/  IMAD.WIDE.U32 R2, R11, R8, RZ ;  /* 0x000000080b027225 */ /* 0x001fc800078e00ff */
[----:B------:R-:W-:-:S04]  /*e3c0*/  IMAD.WIDE.U32 R4, P0, R7, R9, R2 ;  /* 0x0000000907047225 */ /* 0x000fc80007800002 */
[----:B------:R-:W-:-:S04]  /*e3d0*/  IMAD.WIDE.U32 R2, R7, R8, RZ ;  /* 0x0000000807027225 */ /* 0x000fc800078e00ff */
[----:B------:R-:W-:Y:S01]  /*e3e0*/  IMAD.X R7, RZ, RZ, RZ, P0 ;  /* 0x000000ffff077224 */ /* 0x000fe200000e06ff */
[----:B------:R-:W-:Y:S01]  /*e3f0*/  IADD3 RZ, P0, R3, R4, RZ ;  /* 0x0000000403ff7210 */ /* 0x000fe20007f1e0ff */
[----:B------:R-:W-:-:S04]  /*e400*/  IMAD.MOV.U32 R6, RZ, RZ, R5 ;  /* 0x000000ffff067224 */ /* 0x000fc800078e0005 */
[----:B------:R-:W-:-:S08]  /*e410*/  IMAD.WIDE.U32.X R6, R11, R9, R6, P0 ;  /* 0x000000090b067225 */ /* 0x000fd000000e0406 */
.L_x_291:
[-CC-:B0-----:R-:W-:Y:S01]  /*e420*/  SHF.R.U64 R24, R6, R10.reuse, R7.reuse ;  /* 0x0000000a06187219 */ /* 0x181fe20000001207 */
[----:B------:R-:W0:Y:S01]  /*e430*/  LDC.64 R20, c[0x0][0x640] ;  /* 0x00019000ff147b82 */ /* 0x000e220000000a00 */
[----:B--2---:R-:W-:Y:S01]  /*e440*/  SHF.R.U32.HI R0, RZ, R10, R7 ;  /* 0x0000000aff007219 */ /* 0x004fe20000011607 */
[----:B------:R-:W-:Y:S01]  /*e450*/  IMAD.MOV.U32 R2, RZ, RZ, R19 ;  /* 0x000000ffff027224 */ /* 0x000fe200078e0013 */
[----:B------:R-:W-:Y:S01]  /*e460*/  IADD3 R5, P0, RZ, -R24, RZ ;  /* 0x80000018ff057210 */ /* 0x000fe20007f1e0ff */
[----:B------:R-:W-:Y:S01]  /*e470*/  IMAD.MOV R15, RZ, RZ, -R15 ;  /* 0x000000ffff0f7224 */ /* 0x000fe200078e0a0f */
[----:B------:R-:W-:Y:S01]  /*e480*/  ULDC UR6, c[0x0][0x154] ;  /* 0x0000550000067ab9 */ /* 0x000fe20000000800 */
[----:B------:R-:W-:Y:S02]  /*e490*/  IMAD.MOV.U32 R7, RZ, RZ, 0x1 ;  /* 0x00000001ff077424 */ /* 0x000fe400078e00ff */
[----:B------:R-:W2:Y:S01]  /*e4a0*/  LDC R4, c[0x0][0x618] ;  /* 0x00018600ff047b82 */ /* 0x000ea20000000800 */
[----:B------:R-:W-:-:S02]  /*e4b0*/  IMAD.X R3, RZ, RZ, ~R0, P0 ;  /* 0x000000ffff037224 */ /* 0x000fc400000e0e00 */
[----:B------:R-:W-:Y:S02]  /*e4c0*/  IMAD R15, R17, R15, R14 ;  /* 0x0000000f110f7224 */ /* 0x000fe400078e020e */
[-C--:B------:R-:W-:Y:S02]  /*e4d0*/  IMAD R0, R3, R12.reuse, RZ ;  /* 0x0000000c03007224 */ /* 0x080fe400078e02ff */
[----:B------:R-:W-:Y:S01]  /*e4e0*/  IMAD.MOV.U32 R3, RZ, RZ, R22 ;  /* 0x000000ffff037224 */ /* 0x000fe200078e0016 */
[----:B------:R-:W5:Y:S01]  /*e4f0*/  LDC R6, c[0x0][0x608] ;  /* 0x00018200ff067b82 */ /* 0x000f620000000800 */
[----:B------:R-:W-:-:S04]  /*e500*/  IMAD.WIDE.U32 R2, R5, R12, R2 ;  /* 0x0000000c05027225 */ /* 0x000fc800078e0002 */
[----:B------:R-:W-:-:S03]  /*e510*/  IMAD R5, R5, R13, R0 ;  /* 0x0000000d05057224 */ /* 0x000fc600078e0200 */
[----:B------:R-:W1:Y:S01]  /*e520*/  LDC R18, c[0x0][0x658] ;  /* 0x00019600ff127b82 */ /* 0x000e620000000800 */
[----:B------:R-:W-:Y:S01]  /*e530*/  I2FP.F32.U32 R0, R16 ;  /* 0x0000001000007245 */ /* 0x000fe20000201000 */
[----:B------:R-:W-:Y:S01]  /*e540*/  IMAD.IADD R3, R3, 0x1, R5 ;  /* 0x0000000103037824 */ /* 0x000fe200078e0205 */
[----:B0-----:R-:W-:Y:S01]  /*e550*/  ISETP.NE.U32.AND P0, PT, R20, RZ, PT ;  /* 0x000000ff1400720c */ /* 0x001fe20003f05070 */
[----:B------:R-:W-:Y:S02]  /*e560*/  IMAD.MOV.U32 R5, RZ, RZ, -0x1 ;  /* 0xffffffffff057424 */ /* 0x000fe400078e00ff */
[----:B------:R-:W-:Y:S02]  /*e570*/  FMUL R0, R0, UR6 ;  /* 0x0000000600007c20 */ /* 0x000fe40008400000 */
[----:B------:R-:W0:Y:S01]  /*e580*/  LDC R13, c[0x0][0x148] ;  /* 0x00005200ff0d7b82 */ /* 0x000e220000000800 */
[----:B--2---:R-:W-:Y:S01]  /*e590*/  SHF.R.U64 R10, R2, R4, R3 ;  /* 0x00000004020a7219 */ /* 0x004fe20000001203 */
[----:B------:R2:W0:Y:S01]  /*e5a0*/  F2I.U32.TRUNC.NTZ R12, R0 ;  /* 0x00000000000c7305 */ /* 0x000422000020f000 */
[----:B------:R-:W-:-:S02]  /*e5b0*/  ISETP.NE.AND.EX P0, PT, R21, RZ, PT, P0 ;  /* 0x000000ff1500720c */ /* 0x000fc40003f05300 */
[----:B------:R-:W-:-:S03]  /*e5c0*/  SHF.R.U32.HI R3, RZ, R4, R3 ;  /* 0x00000004ff037219 */ /* 0x000fc60000011603 */
[----:B------:R-:W0:Y:S01]  /*e5d0*/  LDC R14, c[0x0][0x600] ;  /* 0x00018000ff0e7b82 */ /* 0x000e220000000800 */
[-CC-:B-----5:R-:W-:Y:S02]  /*e5e0*/  SHF.R.U64 R8, R10, R6.reuse, R3.reuse ;  /* 0x000000060a087219 */ /* 0x1a0fe40000001203 */
[----:B------:R-:W-:-:S05]  /*e5f0*/  SHF.R.U32.HI R3, RZ, R6, R3 ;  /* 0x00000006ff037219 */ /* 0x000fca0000011603 */
[----:B------:R-:W0:Y:S01]  /*e600*/  LDC R19, c[0x0][0x648] ;  /* 0x00019200ff137b82 */ /* 0x000e220000000800 */
[-CC-:B-1----:R-:W-:Y:S02]  /*e610*/  SHF.R.U64 R11, R8, R18.reuse, R3.reuse ;  /* 0x00000012080b7219 */ /* 0x182fe40000001203 */
[-C--:B------:R-:W-:Y:S02]  /*e620*/  SHF.L.U32 R5, R5, R18.reuse, RZ ;  /* 0x0000001205057219 */ /* 0x080fe400000006ff */
[-C--:B------:R-:W-:Y:S01]  /*e630*/  SHF.R.U32.HI R3, RZ, R18.reuse, R3 ;  /* 0x00000012ff037219 */ /* 0x080fe20000011603 */
[----:B------:R-:W-:Y:S01]  /*e640*/  IMAD.MOV.U32 R2, RZ, RZ, R11 ;  /* 0x000000ffff027224 */ /* 0x000fe200078e000b */
[----:B------:R-:W-:Y:S01]  /*e650*/  SHF.L.U32 R34, R7, R18, RZ ;  /* 0x0000001207227219 */ /* 0x000fe200000006ff */
[----:B------:R-:W1:Y:S01]  /*e660*/  LDC R22, c[0x0][0x638] ;  /* 0x00018e00ff167b82 */ /* 0x000e620000000800 */
[----:B------:R-:W-:-:S07]  /*e670*/  LOP3.LUT R17, RZ, R5, RZ, 0x33, !PT ;  /* 0x00000005ff117212 */ /* 0x000fce00078e33ff */
[----:B------:R-:W0:Y:S01]  /*e680*/  LDC R23, c[0x0][0x610] ;  /* 0x00018400ff177b82 */ /* 0x000e220000000800 */
[----:B--2---:R-:W-:Y:S05]  /*e690*/  @!P0 BRA `(.L_x_292) ;  /* 0x0000000000288947 */ /* 0x004fea0003800000 */
[----:B------:R-:W2:Y:S02]  /*e6a0*/  LDC R0, c[0x0][0x64c] ;  /* 0x00019300ff007b82 */ /* 0x000ea40000000800 */
[----:B--2---:R-:W-:-:S05]  /*e6b0*/  IADD3 R7, P0, R11, R0, RZ ;  /* 0x000000000b077210 */ /* 0x004fca0007f1e0ff */
        /* <DEDUP_REMOVED lines=8> */
.L_x_292:
[----:B0-----:R-:W-:Y:S01]  /*e740*/  SHF.R.U64 R0, R2, R19, R3 ;  /* 0x0000001302007219 */ /* 0x001fe20000001203 */
[----:B------:R-:W-:Y:S01]  /*e750*/  VIADD R3, R14, 0xffffffff ;  /* 0xffffffff0e037836 */ /* 0x000fe20000000000 */
[----:B------:R-:W-:Y:S01]  /*e760*/  LOP3.LUT R5, R8, R17, RZ, 0xc0, !PT ;  /* 0x0000001108057212 */ /* 0x000fe200078ec0ff */
[----:B------:R-:W-:Y:S01]  /*e770*/  IMAD.MOV R12, RZ, RZ, -R12 ;  /* 0x000000ffff0c7224 */ /* 0x000fe200078e0a0c */
[----:B------:R-:W-:Y:S01]  /*e780*/  R2UR UR22, R24 ;  /* 0x00000000181672ca */ /* 0x000fe200000e0000 */
[----:B------:R-:W-:Y:S01]  /*e790*/  IMAD.MOV R2, RZ, RZ, -R0 ;  /* 0x000000ffff027224 */ /* 0x000fe200078e0a00 */
[----:B------:R-:W-:Y:S01]  /*e7a0*/  LOP3.LUT R3, R10, R3, RZ, 0xc0, !PT ;  /* 0x000000030a037212 */ /* 0x000fe200078ec0ff */
[----:B------:R-:W-:Y:S02]  /*e7b0*/  IMAD R34, R34, R0, R5 ;  /* 0x0000000022227224 */ /* 0x000fe400078e0205 */
[----:B------:R-:W-:Y:S02]  /*e7c0*/  @P2 IMAD R15, R13, R12, R16 ;  /* 0x0000000c0d0f2224 */ /* 0x000fe400078e0210 */
[----:B-1----:R-:W-:-:S02]  /*e7d0*/  IMAD R0, R2, R22, R11 ;  /* 0x0000001602007224 */ /* 0x002fc400078e020b */
[----:B------:R-:W-:Y:S02]  /*e7e0*/  IMAD R34, R34, R23, R15 ;  /* 0x0000001722227224 */ /* 0x000fe400078e020f */
[----:B------:R-:W-:Y:S02]  /*e7f0*/  IMAD R3, R0, R14, R3 ;  /* 0x0000000e00037224 */ /* 0x000fe400078e0203 */
[----:B------:R-:W-:-:S03]  /*e800*/  IMAD.MOV.U32 R0, RZ, RZ, 0x1 ;  /* 0x00000001ff007424 */ /* 0x000fc600078e00ff */
[----:B------:R-:W-:Y:S02]  /*e810*/  SEL R2, R3, R34, !P2 ;  /* 0x0000002203027207 */ /* 0x000fe40005000000 */
[----:B------:R-:W-:-:S03]  /*e820*/  SEL R34, R34, R3, !P2 ;  /* 0x0000000322227207 */ /* 0x000fc60005000000 */
[----:B------:R2:W-:Y:S04]  /*e830*/  STL [R1+0x80], R2 ;  /* 0x0000800201007387 */ /* 0x0005e80000100800 */
.L_x_290:
[----:B------:R0:W-:Y:S01]  /*e840*/  STL [R1+0x84], R34 ;  /* 0x0000842201007387 */ /* 0x0001e20000100800 */
[----:B------:R-:W-:-:S13]  /*e850*/  LOP3.LUT P0, RZ, R0, 0xff, RZ, 0xc0, !PT ;  /* 0x000000ff00ff7812 */ /* 0x000fda000780c0ff */
[----:B0-----:R-:W-:Y:S05]  /*e860*/  @P0 BRA `(.L_x_293) ;  /* 0xffffff2800040947 */ /* 0x001fea000383ffff */
[----:B------:R-:W-:Y:S05]  /*e870*/  EXIT ;  /* 0x000000000000794d */ /* 0x000fea0003800000 */
.L_x_3:
[----:B------:R-:W2:Y:S01]  /*e880*/  LDL R16, [R1+0x7c] ;  /* 0x00007c0001107983 */ /* 0x000ea20000100800 */
[----:B------:R-:W-:-:S03]  /*e890*/  ULDC.64 UR4, c[0x0][0x650] ;  /* 0x0001940000047ab9 */ /* 0x000fc60000000a00 */
[----:B------:R-:W3:Y:S01]  /*e8a0*/  LDL R17, [R1+0x78] ;  /* 0x0000780001117983 */ /* 0x000ee20000100800 */
[----:B------:R-:W-:Y:S01]  /*e8b0*/  PRMT R4, RZ, 0x7610, R4 ;  /* 0x00007610ff047816 */ /* 0x000fe20000000004 */
[----:B------:R-:W-:Y:S02]  /*e8c0*/  IMAD.MOV.U32 R5, RZ, RZ, -0x1 ;  /* 0xffffffffff057424 */ /* 0x000fe400078e00ff */
[----:B------:R-:W-:Y:S02]  /*e8d0*/  IMAD.MOV.U32 R6, RZ, RZ, -0x1 ;  /* 0xffffffffff067424 */ /* 0x000fe400078e00ff */
[----:B------:R-:W-:Y:S01]  /*e8e0*/  IMAD.MOV.U32 R11, RZ, RZ, -0x1 ;  /* 0xffffffffff0b7424 */ /* 0x000fe200078e00ff */
[----:B--2---:R-:W-:-:S04]  /*e8f0*/  ISETP.GE.U32.AND P0, PT, R16, UR4, PT ;  /* 0x0000000410007c0c */ /* 0x004fc8000bf06070 */
[----:B---3--:R-:W-:-:S13]  /*e900*/  ISETP.GE.U32.AND.EX P0, PT, R17, UR5, PT, P0 ;  /* 0x0000000511007c0c */ /* 0x008fda000bf06100 */
[----:B------:R-:W-:Y:S05]  /*e910*/  @P0 BRA `(.L_x_294) ;  /* 0x00000004005c0947 */ /* 0x000fea0003800000 */
        /* <DEDUP_REMOVED lines=18> */
.L_x_295:
[-CC-:B------:R-:W-:Y:S01]  /*ea40*/  SHF.R.U64 R11, R8, R12.reuse, R9.reuse ;  /* 0x0000000c080b7219 */ /* 0x180fe20000001209 */
[----:B------:R-:W0:Y:S01]  /*ea50*/  LDC.64 R20, c[0x0][0x640] ;  /* 0x00019000ff147b82 */ /* 0x000e220000000a00 */
[----:B------:R-:W-:Y:S01]  /*ea60*/  SHF.R.U32.HI R3, RZ, R12, R9 ;  /* 0x0000000cff037219 */ /* 0x000fe20000011609 */
[----:B------:R-:W-:Y:S01]  /*ea70*/  ULDC UR4, c[0x0][0x150] ;  /* 0x0000540000047ab9 */ /* 0x000fe20000000800 */
[----:B------:R-:W-:Y:S01]  /*ea80*/  IADD3 R7, P0, RZ, -R11, RZ ;  /* 0x8000000bff077210 */ /* 0x000fe20007f1e0ff */
[----:B------:R-:W-:Y:S01]  /*ea90*/  IMAD.MOV.U32 R4, RZ, RZ, R16 ;  /* 0x000000ffff047224 */ /* 0x000fe200078e0010 */
[----:B------:R-:W-:Y:S01]  /*eaa0*/  I2FP.F32.U32 R6, R2 ;  /* 0x0000000200067245 */ /* 0x000fe20000201000 */
[----:B------:R-:W-:Y:S02]  /*eab0*/  IMAD.MOV.U32 R5, RZ, RZ, R17 ;  /* 0x000000ffff057224 */ /* 0x000fe400078e0011 */
[----:B------:R-:W1:Y:S01]  /*eac0*/  LDC R10, c[0x0][0x618] ;  /* 0x00018600ff0a7b82 */ /* 0x000e620000000800 */
[----:B------:R-:W-:-:S02]  /*ead0*/  IMAD.X R3, RZ, RZ, ~R3, P0 ;  /* 0x000000ffff037224 */ /* 0x000fc400000e0e03 */
[----:B------:R-:W-:Y:S01]  /*eae0*/  FMUL R9, R6, UR4 ;  /* 0x0000000406097c20 */ /* 0x000fe20008400000 */
[----:B------:R-:W-:Y:S01]  /*eaf0*/  IMAD.WIDE.U32 R4, R7, R14, R4 ;  /* 0x0000000e07047225 */ /* 0x000fe200078e0004 */
[----:B------:R-:W-:-:S03]  /*eb00*/  ULDC UR4, c[0x0][0x154] ;  /* 0x0000550000047ab9 */ /* 0x000fc60000000800 */
[----:B------:R-:W-:Y:S01]  /*eb10*/  IMAD R6, R3, R14, RZ ;  /* 0x0000000e03067224 */ /* 0x000fe200078e02ff */
[----:B------:R-:W2:Y:S01]  /*eb20*/  LDC R13, c[0x0][0x144] ;  /* 0x00005100ff0d7b82 */ /* 0x000ea20000000800 */
[----:B------:R-:W3:Y:S02]  /*eb30*/  F2I.U32.TRUNC.NTZ R9, R9 ;  /* 0x0000000900097305 */ /* 0x000ee4000020f000 */
[----:B------:R-:W-:Y:S02]  /*eb40*/  IMAD R3, R7, R15, R6 ;  /* 0x0000000f07037224 */ /* 0x000fe400078e0206 */
[----:B------:R-:W-:Y:S02]  /*eb50*/  IMAD.MOV.U32 R6, RZ, RZ, -0x1 ;  /* 0xffffffffff067424 */ /* 0x000fe400078e00ff */
[----:B------:R-:W-:Y:S01]  /*eb60*/  IMAD.IADD R3, R5, 0x1, R3 ;  /* 0x0000000105037824 */ /* 0x000fe200078e0203 */
[----:B------:R-:W4:Y:S01]  /*eb70*/  LDC R12, c[0x0][0x608] ;  /* 0x00018200ff0c7b82 */ /* 0x000f220000000800 */
[----:B------:R-:W-:-:S02]  /*eb80*/  I2FP.F32.U32 R5, R0 ;  /* 0x0000000000057245 */ /* 0x000fc40000201000 */
[----:B0-----:R-:W-:-:S03]  /*eb90*/  ISETP.NE.U32.AND P0, PT, R20, RZ, PT ;  /* 0x000000ff1400720c */ /* 0x001fc60003f05070 */
[----:B------:R-:W-:Y:S01]  /*eba0*/  FMUL R5, R5, UR4 ;  /* 0x0000000405057c20 */ /* 0x000fe20008400000 */
[----:B------:R-:W-:Y:S01]  /*ebb0*/  ISETP.NE.AND.EX P0, PT, R21, RZ, PT, P0 ;  /* 0x000000ff1500720c */ /* 0x000fe20003f05300 */
[----:B------:R-:W0:Y:S01]  /*ebc0*/  LDC R7, c[0x0][0x658] ;  /* 0x00019600ff077b82 */ /* 0x000e220000000800 */
[-C--:B-1----:R-:W-:Y:S01]  /*ebd0*/  SHF.R.U64 R8, R4, R10.reuse, R3 ;  /* 0x0000000a04087219 */ /* 0x082fe20000001203 */
[----:B---3--:R-:W-:Y:S01]  /*ebe0*/  IMAD.MOV R4, RZ, RZ, -R9 ;  /* 0x000000ffff047224 */ /* 0x008fe200078e0a09 */
[----:B------:R-:W-:Y:S02]  /*ebf0*/  SHF.R.U32.HI R3, RZ, R10, R3 ;  /* 0x0000000aff037219 */ /* 0x000fe40000011603 */
[----:B------:R1:W3:Y:S03]  /*ec00*/  F2I.U32.TRUNC.NTZ R10, R5 ;  /* 0x00000005000a7305 */ /* 0x0002e6000020f000 */
[----:B------:R-:W1:Y:S01]  /*ec10*/  LDC R17, c[0x0][0x148] ;  /* 0x00005200ff117b82 */ /* 0x000e620000000800 */
[----:B--2---:R-:W-:-:S02]  /*ec20*/  IMAD R19, R13, R4, R2 ;  /* 0x000000040d137224 */ /* 0x004fc400078e0202 */
[----:B------:R-:W-:-:S05]  /*ec30*/  IMAD.MOV.U32 R4, RZ, RZ, 0x1 ;  /* 0x00000001ff047424 */ /* 0x000fca00078e00ff */
[----:B------:R-:W2:Y:S01]  /*ec40*/  LDC R14, c[0x0][0x600] ;  /* 0x00018000ff0e7b82 */ /* 0x000ea20000000800 */
[-CC-:B----4-:R-:W-:Y:S02]  /*ec50*/  SHF.R.U64 R13, R8, R12.reuse, R3.reuse ;  /* 0x0000000c080d7219 */ /* 0x190fe40000001203 */
[----:B------:R-:W-:-:S05]  /*ec60*/  SHF.R.U32.HI R2, RZ, R12, R3 ;  /* 0x0000000cff027219 */ /* 0x000fca0000011603 */
[----:B------:R-:W4:Y:S01]  /*ec70*/  LDC R16, c[0x0][0x648] ;  /* 0x00019200ff107b82 */ /* 0x000f220000000800 */
[-CC-:B0-----:R-:W-:Y:S02]  /*ec80*/  SHF.R.U64 R15, R13, R7.reuse, R2.reuse ;  /* 0x000000070d0f7219 */ /* 0x181fe40000001202 */
[-C--:B------:R-:W-:Y:S02]  /*ec90*/  SHF.L.U32 R6, R6, R7.reuse, RZ ;  /* 0x0000000706067219 */ /* 0x080fe400000006ff */
[-C--:B------:R-:W-:Y:S01]  /*eca0*/  SHF.R.U32.HI R3, RZ, R7.reuse, R2 ;  /* 0x00000007ff037219 */ /* 0x080fe20000011602 */
[----:B------:R-:W-:Y:S01]  /*ecb0*/  IMAD.MOV.U32 R2, RZ, RZ, R15 ;  /* 0x000000ffff027224 */ /* 0x000fe200078e000f */
[----:B------:R-:W-:Y:S01]  /*ecc0*/  SHF.L.U32 R12, R4, R7, RZ ;  /* 0x00000007040c7219 */ /* 0x000fe200000006ff */
[----:B------:R-:W0:Y:S01]  /*ecd0*/  LDC R18, c[0x0][0x638] ;  /* 0x00018e00ff127b82 */ /* 0x000e220000000800 */
[----:B------:R-:W-:-:S07]  /*ece0*/  LOP3.LUT R22, RZ, R6, RZ, 0x33, !PT ;  /* 0x00000006ff167212 */ /* 0x000fce00078e33ff */
        /* <DEDUP_REMOVED lines=12> */
.L_x_296:
[----:B----4-:R-:W-:Y:S01]  /*edb0*/  SHF.R.U64 R3, R2, R16, R3 ;  /* 0x0000001002037219 */ /* 0x010fe20000001203 */
[----:B--2---:R-:W-:Y:S01]  /*edc0*/  VIADD R5, R14, 0xffffffff ;  /* 0xffffffff0e057836 */ /* 0x004fe20000000000 */
[----:B------:R-:W-:Y:S01]  /*edd0*/  LOP3.LUT R2, R13, R22, RZ, 0xc0, !PT ;  /* 0x000000160d027212 */ /* 0x000fe200078ec0ff */
[----:B------:R-:W-:Y:S02]  /*ede0*/  IMAD.MOV R10, RZ, RZ, -R10 ;  /* 0x000000ffff0a7224 */ /* 0x000fe400078e0a0a */
[----:B------:R-:W-:Y:S02]  /*edf0*/  IMAD.MOV R4, RZ, RZ, -R3 ;  /* 0x000000ffff047224 */ /* 0x000fe400078e0a03 */
[----:B------:R-:W-:Y:S01]  /*ee00*/  IMAD R2, R12, R3, R2 ;  /* 0x000000030c027224 */ /* 0x000fe200078e0202 */
[----:B------:R-:W-:Y:S01]  /*ee10*/  LOP3.LUT R3, R8, R5, RZ, 0xc0, !PT ;  /* 0x0000000508037212 */ /* 0x000fe200078ec0ff */
[----:B------:R-:W-:Y:S02]  /*ee20*/  @P2 IMAD R19, R17, R10, R0 ;  /* 0x0000000a11132224 */ /* 0x000fe400078e0200 */
[----:B0-----:R-:W-:-:S02]  /*ee30*/  IMAD R0, R4, R18, R15 ;  /* 0x0000001204007224 */ /* 0x001fc400078e020f */
[----:B------:R-:W-:Y:S02]  /*ee40*/  IMAD R5, R2, R23, R19 ;  /* 0x0000001702057224 */ /* 0x000fe400078e0213 */
[----:B------:R-:W-:Y:S02]  /*ee50*/  IMAD R0, R0, R14, R3 ;  /* 0x0000000e00007224 */ /* 0x000fe400078e0203 */
[----:B------:R-:W-:-:S03]  /*ee60*/  IMAD.MOV.U32 R4, RZ, RZ, 0x1 ;  /* 0x00000001ff047424 */ /* 0x000fc600078e00ff */
[----:B------:R-:W-:Y:S02]  /*ee70*/  SEL R6, R0, R5, !P2 ;  /* 0x0000000500067207 */ /* 0x000fe40005000000 */
[----:B------:R-:W-:-:S07]  /*ee80*/  SEL R5, R5, R0, !P2 ;  /* 0x0000000005057207 */ /* 0x000fce0005000000 */
.L_x_294:
[----:B------:R-:W-:-:S08]  /*ee90*/  NOP ;  /* 0x0000000000007918 */ /* 0x000fd00000000000 */
[----:B------:R-:W0:-:S00]  /*eea0*/  USETMAXREG.DEALLOC.CTAPOOL 0x28 ;  /* 0x00000028000079c8 */ /* 0x000e0000080e0500 */
[----:B------:R-:W-:-:S13]  /*eeb0*/  ISETP.NE.AND P0, PT, RZ, UR8, PT ;  /* 0x00000008ff007c0c */ /* 0x000fda000bf05270 */
[----:B------:R-:W-:Y:S05]  /*eec0*/  @P0 EXIT ;  /* 0x000000000000094d */ /* 0x000fea0003800000 */
[----:B0-----:R-:W-:Y:S01]  /*eed0*/  LOP3.LUT P0, RZ, R4, 0xff, RZ, 0xc0, !PT ;  /* 0x000000ff04ff7812 */ /* 0x001fe2000780c0ff */
[----:B------:R-:W-:Y:S02]  /*eee0*/  IMAD.MOV.U32 R0, RZ, RZ, 0x1 ;  /* 0x00000001ff007424 */ /* 0x000fe400078e00ff */
[----:B------:R-:W-:-:S10]  /*eef0*/  IMAD.MOV.U32 R8, RZ, RZ, RZ ;  /* 0x000000ffff087224 */ /* 0x000fd400078e00ff */
[----:B------:R-:W-:Y:S05]  /*ef00*/  @!P0 BRA `(.L_x_297) ;  /* 0x0000000c00588947 */ /* 0x000fea0003800000 */
[----:B------:R-:W0:Y:S01]  /*ef10*/  S2R R2, SR_TID.X ;  /* 0x0000000000027919 */ /* 0x000e220000002100 */
[----:B------:R-:W-:Y:S01]  /*ef20*/  ULDC UR4, c[0x0][0x28c] ;  /* 0x0000a30000047ab9 */ /* 0x000fe20000000800 */
[----:B------:R-:W-:Y:S01]  /*ef30*/  ULDC UR6, c[0x0][0x658] ;  /* 0x0001960000067ab9 */ /* 0x000fe20000000800 */
[----:B------:R-:W-:Y:S01]  /*ef40*/  UIADD3 UR10, UR4, 0x1f, URZ ;  /* 0x0000001f040a7890 */ /* 0x000fe2000fffe03f */
[----:B------:R-:W-:Y:S01]  /*ef50*/  BSSY B0, `(.L_x_297) ;  /* 0x00000d1000007945 */ /* 0x000fe20003800000 */
[----:B------:R-:W-:Y:S01]  /*ef60*/  UMOV UR7, 0xffffffff ;  /* 0xffffffff00077882 */ /* 0x000fe20000000000 */
[----:B------:R-:W-:Y:S01]  /*ef70*/  ULDC UR5, c[0x0][0x600] ;  /* 0x0001800000057ab9 */ /* 0x000fe20000000800 */
[----:B------:R-:W-:Y:S01]  /*ef80*/  UMOV UR9, 0x1 ;  /* 0x0000000100097882 */ /* 0x000fe20000000000 */
[----:B------:R-:W-:Y:S01]  /*ef90*/  USHF.L.U32 UR7, UR7, UR6, URZ ;  /* 0x0000000607077299 */ /* 0x000fe2000800063f */
[----:B------:R-:W-:Y:S01]  /*efa0*/  IMAD.MOV.U32 R9, RZ, RZ, 0x1 ;  /* 0x00000001ff097424 */ /* 0x000fe200078e00ff */
[----:B------:R-:W-:Y:S01]  /*efb0*/  UIADD3 UR4, UR5, -0x1, URZ ;  /* 0xffffffff05047890 */ /* 0x000fe2000fffe03f */
[----:B------:R-:W-:Y:S01]  /*efc0*/  IMAD.MOV.U32 R0, RZ, RZ, 0x1 ;  /* 0x00000001ff007424 */ /* 0x000fe200078e00ff */
[----:B------:R-:W-:Y:S01]  /*efd0*/  USHF.R.S32.HI UR11, URZ, 0x1f, UR10 ;  /* 0x0000001f3f0b7899 */ /* 0x000fe2000801140a */
[----:B------:R-:W-:Y:S01]  /*efe0*/  IMAD.MOV.U32 R8, RZ, RZ, RZ ;  /* 0x000000ffff087224 */ /* 0x000fe200078e00ff */
[----:B------:R-:W-:Y:S01]  /*eff0*/  ULDC UR8, c[0x0][0xc] ;  /* 0x0000030000087ab9 */ /* 0x000fe20000000800 */
[----:B------:R-:W-:-:S02]  /*f000*/  USHF.L.U32 UR5, UR9, UR6, URZ ;  /* 0x0000000609057299 */ /* 0x000fc4000800063f */
[----:B------:R-:W-:Y:S01]  /*f010*/  ULEA.HI UR11, UR11, UR10, URZ, 0x5 ;  /* 0x0000000a0b0b7291 */ /* 0x000fe2000f8f283f */
[----:B------:R-:W-:Y:S01]  /*f020*/  ULDC UR9, c[0x0][0x10] ;  /* 0x0000040000097ab9 */ /* 0x000fe20000000800 */
[----:B------:R-:W-:Y:S02]  /*f030*/  ULOP3.LUT UR6, URZ, UR7, URZ, 0x33, !UPT ;  /* 0x000000073f067292 */ /* 0x000fe4000f8e333f */
[----:B------:R-:W-:Y:S01]  /*f040*/  UIMAD.WIDE.U32 UR8, UR8, UR9, URZ ;  /* 0x00000009080872a5 */ /* 0x000fe2000f8e003f */
[----:B------:R-:W-:Y:S01]  /*f050*/  ULDC UR7, c[0x0][0x14] ;  /* 0x0000050000077ab9 */ /* 0x000fe20000000800 */
[----:B------:R-:W-:Y:S02]  /*f060*/  USHF.R.S32.HI UR20, URZ, 0x5, UR11 ;  /* 0x000000053f147899 */ /* 0x000fe4000801140b */
[----:B------:R-:W-:Y:S02]  /*f070*/  UIMAD.WIDE.U32 UR22, UR8, UR7, URZ ;  /* 0x00000007081672a5 */ /* 0x000fe4000f8e003f */
[----:B------:R-:W-:-:S02]  /*f080*/  UIMAD UR18, UR9, UR7, URZ ;  /* 0x00000007091272a4 */ /* 0x000fc4000f8e023f */
[----:B------:R-:W-:Y:S01]  /*f090*/  ULOP3.LUT UR26, UR13, 0x2, URZ, 0xfc, !UPT ;  /* 0x000000020d1a7892 */ /* 0x000fe2000f8efc3f */
[C---:B0-----:R-:W-:Y:S01]  /*f0a0*/  LOP3.LUT P3, RZ, R2.reuse, 0x7f, RZ, 0xc0, !PT ;  /* 0x0000007f02ff7812 */ /* 0x041fe2000786c0ff */
[----:B------:R-:W-:Y:S01]  /*f0b0*/  UIADD3 UR18, UR23, UR18, URZ ;  /* 0x0000001217127290 */ /* 0x000fe2000fffe03f */
[----:B------:R-:W-:Y:S01]  /*f0c0*/  LOP3.LUT P0, RZ, R2, 0x1f, RZ, 0xc0, !PT ;  /* 0x0000001f02ff7812 */ /* 0x000fe2000780c0ff */
[----:B------:R-:W-:Y:S01]  /*f0d0*/  UIADD3 UR27, UR20, 0x1, URZ ;  /* 0x00000001141b7890 */ /* 0x000fe2000fffe03f */
[----:B------:R-:W-:Y:S02]  /*f0e0*/  ULDC.64 UR24, c[0x0][0x198] ;  /* 0x0000660000187ab9 */ /* 0x000fe40000000a00 */
[----:B------:R-:W-:-:S13]  /*f0f0*/  PLOP3.LUT P0, PT, P0, P3, PT, 0x8a, 0x0 ;  /* 0x000000000000781c */ /* 0x000fda0000707172 */
.L_x_309:
[----:B------:R-:W-:-:S03]  /*f100*/  UMOV UR7, 0xffffffff ;  /* 0xffffffff00077882 */ /* 0x000fc60000000000 */
[----:B------:R-:W-:Y:S05]  /*f110*/  BRA.DIV UR7, `(.L_x_298) ;  /* 0x00000012073c7947 */ /* 0x000fea000b800000 */
[----:B------:R-:W-:-:S13]  /*f120*/  ELECT P1, URZ, PT ;  /* 0x00000000003f782f */ /* 0x000fda0003820000 */
.L_x_323:
[----:B------:R-:W0:Y:S01]  /*f130*/  LDC R2, c[0x0][0x28c] ;  /* 0x0000a300ff027b82 */ /* 0x000e220000000800 */
[----:B------:R-:W-:Y:S01]  /*f140*/  BSSY B1, `(.L_x_299) ;  /* 0x0000038000017945 */ /* 0x000fe20003800000 */
[----:B0-----:R-:W-:-:S13]  /*f150*/  ISETP.LT.OR P1, PT, R2, 0x1, !P1 ;  /* 0x000000010200780c */ /* 0x001fda0004f21670 */
[----:B------:R-:W-:Y:S05]  /*f160*/  @P1 BRA `(.L_x_300) ;  /* 0x0000000000d41947 */ /* 0x000fea0003800000 */
[----:B------:R-:W-:Y:S02]  /*f170*/  IMAD.SHL.U32 R6, R6, 0x100, RZ ;  /* 0x0000010006067824 */ /* 0x000fe400078e00ff */
[----:B------:R-:W-:Y:S02]  /*f180*/  IMAD.SHL.U32 R7, R5, 0x80, RZ ;  /* 0x0000008005077824 */ /* 0x000fe400078e00ff */
[----:B------:R-:W-:Y:S02]  /*f190*/  IMAD.MOV.U32 R12, RZ, RZ, RZ ;  /* 0x000000ffff0c7224 */ /* 0x000fe400078e00ff */
[----:B------:R-:W-:Y:S02]  /*f1a0*/  IMAD.U32 R14, RZ, RZ, UR27 ;  /* 0x0000001bff0e7e24 */ /* 0x000fe4000f8e00ff */
[----:B------:R-:W-:Y:S02]  /*f1b0*/  IMAD.MOV.U32 R2, RZ, RZ, R0 ;  /* 0x000000ffff027224 */ /* 0x000fe400078e0000 */
[----:B------:R-:W-:-:S07]  /*f1c0*/  IMAD.MOV.U32 R3, RZ, RZ, R8 ;  /* 0x000000ffff037224 */ /* 0x000fce00078e0008 */
.L_x_304:
[----:B------:R-:W0:Y:S01]  /*f1d0*/  S2R R5, SR_CgaCtaId ;  /* 0x0000000000057919 */ /* 0x000e220000008800 */
[----:B------:R-:W-:-:S04]  /*f1e0*/  MOV R4, 0x400 ;  /* 0x0000040000047802 */ /* 0x000fc80000000f00 */
[----:B0-----:R-:W-:Y:S02]  /*f1f0*/  LEA R10, R5, R4, 0x18 ;  /* 0x00000004050a7211 */ /* 0x001fe400078ec0ff */
[----:B------:R-:W-:Y:S01]  /*f200*/  SHF.L.U32 R4, R2, 0x1f, RZ ;  /* 0x0000001f02047819 */ /* 0x000fe200000006ff */
[----:B------:R-:W0:Y:S02]  /*f210*/  @!P3 LDC R5, c[0x0][0x500] ;  /* 0x00014000ff05bb82 */ /* 0x000e240000000800 */
[----:B------:R-:W-:-:S04]  /*f220*/  IMAD R13, R3, 0x8, R10 ;  /* 0x00000008030d7824 */ /* 0x000fc800078e020a */
[----:B------:R-:W1:Y:S02]  /*f230*/  SYNCS.PHASECHK.TRANS64.TRYWAIT P1, [R13+URZ+0x38], R4 ;  /* 0x000038040d0075a7 */ /* 0x000e64000802017f */
[----:B-1----:R-:W-:Y:S05]  /*f240*/  @!P1 BRA `(.L_x_301) ;  /* 0x0000001000109947 */ /* 0x002fea0003800000 */
.L_x_324:
[----:B------:R-:W-:Y:S01]  /*f250*/  UPRMT UR7, UR26, 0x9910, URZ ;  /* 0x000099101a077896 */ /* 0x000fe2000800003f */
[----:B0-----:R0:W-:Y:S03]  /*f260*/  @!P3 SYNCS.ARRIVE.TRANS64 RZ, [R13+URZ], R5 ;  /* 0x000000050dffb9a7 */ /* 0x0011e6000800003f */
[----:B------:R-:W-:-:S06]  /*f270*/  UISETP.NE.AND UP0, UPT, UR7, 0x2, UPT ;  /* 0x000000020700788c */ /* 0x000fcc000bf05270 */
[----:B------:R-:W-:-:S13]  /*f280*/  PLOP3.LUT P1, PT, PT, PT, UP0, 0x80, 0x0 ;  /* 0x000000000000781c */ /* 0x000fda0003f2f008 */
[----:B0-----:R-:W-:Y:S05]  /*f290*/  @P1 BRA `(.L_x_302) ;  /* 0x0000000000041947 */ /* 0x001fea0003800000 */
[----:B------:R-:W-:Y:S01]  /*f2a0*/  BPT.TRAP 0x1 ;  /* 0x000000040000795c */ /* 0x000fe20000300000 */
.L_x_302:
[----:B------:R-:W-:Y:S05]  /*f2b0*/  @P0 BRA `(.L_x_303) ;  /* 0x0000000000040947 */ /* 0x000fea0003800000 */
[----:B------:R-:W-:Y:S01]  /*f2c0*/  BPT.TRAP 0x1 ;  /* 0x000000040000795c */ /* 0x000fe20000300000 */
.L_x_303:
[--C-:B-1----:R-:W-:Y:S01]  /*f2d0*/  IMAD R4, R3, 0x1000, R10.reuse ;  /* 0x0000100003047824 */ /* 0x102fe200078e020a */
[----:B------:R-:W-:Y:S01]  /*f2e0*/  R2UR UR9, R13 ;  /* 0x000000000d0972ca */ /* 0x000fe200000e0000 */
[----:B------:R-:W-:Y:S01]  /*f2f0*/  IMAD R10, R3, 0x2000, R10 ;  /* 0x00002000030a7824 */ /* 0x000fe200078e020a */
[----:B------:R-:W-:Y:S01]  /*f300*/  UIADD3 UR14, UP0, UR24, 0xf0, URZ ;  /* 0x000000f0180e7890 */ /* 0x000fe2000ff1e03f */
[----:B------:R-:W-:Y:S01]  /*f310*/  VIADD R14, R14, 0xffffffff ;  /* 0xffffffff0e0e7836 */ /* 0x000fe20000000000 */
[----:B------:R-:W-:Y:S01]  /*f320*/  R2UR UR7, R4 ;  /* 0x00000000040772ca */ /* 0x000fe200000e0000 */
[----:B------:R-:W-:Y:S01]  /*f330*/  UIADD3 UR28, UP1, UR24, 0x1f0, URZ ;  /* 0x000001f0181c7890 */ /* 0x000fe2000ff3e03f */
[----:B------:R-:W-:Y:S01]  /*f340*/  R2UR UR8, R10 ;  /* 0x000000000a0872ca */ /* 0x000fe200000e0000 */
[----:B------:R-:W-:Y:S01]  /*f350*/  UIADD3.X UR15, URZ, UR25, URZ, UP0, !UPT ;  /* 0x000000193f0f7290 */ /* 0x000fe200087fe43f */
[----:B------:R-:W-:Y:S01]  /*f360*/  R2UR UR11, R7 ;  /* 0x00000000070b72ca */ /* 0x000fe200000e0000 */
[----:B------:R-:W-:Y:S01]  /*f370*/  VIADD R3, R3, 0x1 ;  /* 0x0000000103037836 */ /* 0x000fe20000000000 */
[----:B------:R-:W-:Y:S01]  /*f380*/  R2UR UR10, R12 ;  /* 0x000000000c0a72ca */ /* 0x000fe200000e0000 */
[----:B------:R-:W-:Y:S01]  /*f390*/  UIADD3.X UR29, URZ, UR25, URZ, UP1, !UPT ;  /* 0x000000193f1d7290 */ /* 0x000fe20008ffe43f */
[----:B------:R-:W-:Y:S01]  /*f3a0*/  R2UR UR12, R11 ;  /* 0x000000000b0c72ca */ /* 0x000fe200000e0000 */
[----:B------:R-:W-:Y:S01]  /*f3b0*/  UMOV UR16, 0x0 ;  /* 0x0000000000107882 */ /* 0x000fe20000000000 */
[----:B------:R-:W-:Y:S01]  /*f3c0*/  R2UR UR21, R6 ;  /* 0x00000000061572ca */ /* 0x000fe200000e0000 */
[----:B------:R-:W-:Y:S01]  /*f3d0*/  UMOV UR17, 0x10000000 ;  /* 0x1000000000117882 */ /* 0x000fe20000000000 */
[----:B------:R-:W-:Y:S01]  /*f3e0*/  ISETP.GT.AND P4, PT, R14, 0x1, PT ;  /* 0x000000010e00780c */ /* 0x000fe20003f84270 */
[----:B------:R-:W-:Y:S01]  /*f3f0*/  UIADD3 UR7, UR7, 0x180, URZ ;  /* 0x0000018007077890 */ /* 0x000fe2000fffe03f */
[----:B------:R-:W-:Y:S01]  /*f400*/  ISETP.NE.AND P1, PT, R3, 0x7, PT ;  /* 0x000000070300780c */ /* 0x000fe20003f25270 */
[----:B------:R-:W-:Y:S01]  /*f410*/  UIADD3 UR19, UR8, 0x7180, URZ ;  /* 0x0000718008137890 */ /* 0x000fe2000fffe03f */
[----:B------:R-:W-:-:S02]  /*f420*/  VIADD R12, R12, 0x20 ;  /* 0x000000200c0c7836 */ /* 0x000fc40000000000 */
[----:B------:R-:W-:Y:S02]  /*f430*/  SEL R5, RZ, 0x1, P1 ;  /* 0x00000001ff057807 */ /* 0x000fe40000800000 */
[----:B------:R-:W-:Y:S01]  /*f440*/  UMOV UR8, UR7 ;  /* 0x0000000700087c82 */ /* 0x000fe20008000000 */
[----:B------:R-:W-:Y:S01]  /*f450*/  SEL R3, R3, RZ, P1 ;  /* 0x000000ff03037207 */ /* 0x000fe20000800000 */
[----:B------:R0:W-:Y:S01]  /*f460*/  UTMALDG.3D [UR8], [UR14], desc[UR16] ;  /* 0x000010080e0075b4 */ /* 0x0001e20008011000 */
[----:B------:R-:W-:Y:S01]  /*f470*/  LOP3.LUT R2, R2, R5, RZ, 0x3c, !PT ;  /* 0x0000000502027212 */ /* 0x000fe200078e3cff */
[----:B0-----:R-:W-:Y:S01]  /*f480*/  UMOV UR8, UR19 ;  /* 0x0000001300087c82 */ /* 0x001fe20008000000 */
[----:B------:R-:W-:Y:S02]  /*f490*/  UMOV UR11, UR21 ;  /* 0x00000015000b7c82 */ /* 0x000fe40008000000 */
[----:B------:R0:W-:Y:S02]  /*f4a0*/  UTMALDG.3D [UR8], [UR28], desc[UR16] ;  /* 0x000010081c0075b4 */ /* 0x0001e40008011000 */
[----:B0-----:R-:W-:Y:S05]  /*f4b0*/  @P4 BRA `(.L_x_304) ;  /* 0xfffffffc00444947 */ /* 0x001fea000383ffff */
.L_x_300:
[----:B------:R-:W-:Y:S05]  /*f4c0*/  BSYNC B1 ;  /* 0x0000000000017941 */ /* 0x000fea0003800000 */
.L_x_299:
[----:B------:R-:W2:Y:S01]  /*f4d0*/  LDL.LU R15, [R1+0x78] ;  /* 0x00007800010f7983 */ /* 0x000ea20000300800 */
[----:B------:R-:W-:Y:S01]  /*f4e0*/  LOP3.LUT P5, RZ, R9, 0xff, RZ, 0xc0, !PT ;  /* 0x000000ff09ff7812 */ /* 0x000fe200078ac0ff */
[----:B------:R-:W-:Y:S01]  /*f4f0*/  VIADD R8, R8, UR20 ;  /* 0x0000001408087c36 */ /* 0x000fe20008000000 */
[----:B------:R-:W-:Y:S01]  /*f500*/  ULDC.64 UR8, c[0x0][0x650] ;  /* 0x0001940000087ab9 */ /* 0x000fe20000000a00 */
[----:B------:R-:W3:Y:S01]  /*f510*/  LDL.LU R13, [R1+0x7c] ;  /* 0x00007c00010d7983 */ /* 0x000ee20000300800 */
[----:B------:R-:W-:Y:S01]  /*f520*/  IMAD.U32 R6, RZ, RZ, UR20 ;  /* 0x00000014ff067e24 */ /* 0x000fe2000f8e00ff */
[----:B------:R-:W-:Y:S01]  /*f530*/  UISETP.GE.U32.AND UP0, UPT, UR20, 0x7, UPT ;  /* 0x000000071400788c */ /* 0x000fe2000bf06070 */
[C---:B------:R-:W-:Y:S01]  /*f540*/  ISETP.GT.U32.AND P1, PT, R8.reuse, 0x6, PT ;  /* 0x000000060800780c */ /* 0x040fe20003f24070 */
[----:B------:R-:W-:Y:S01]  /*f550*/  IMAD.WIDE.U32 R2, R8, 0x24924925, RZ ;  /* 0x2492492508027825 */ /* 0x000fe200078e00ff */
[----:B------:R-:W-:Y:S01]  /*f560*/  BSSY B1, `(.L_x_305) ;  /* 0x000006d000017945 */ /* 0x000fe20003800000 */
[----:B------:R-:W-:-:S02]  /*f570*/  PRMT R9, RZ, 0x7610, R9 ;  /* 0x00007610ff097816 */ /* 0x000fc40000000009 */
[----:B------:R-:W-:Y:S01]  /*f580*/  ISETP.LT.U32.AND P1, PT, R6, 0x7, P1 ;  /* 0x000000070600780c */ /* 0x000fe20000f21070 */
[----:B------:R-:W-:Y:S01]  /*f590*/  IMAD.IADD R2, R8, 0x1, -R3 ;  /* 0x0000000108027824 */ /* 0x000fe200078e0a03 */
[----:B------:R-:W0:Y:S01]  /*f5a0*/  @P5 S2R R5, SR_CgaCtaId ;  /* 0x0000000000055919 */ /* 0x000e220000008800 */
[----:B------:R-:W-:Y:S01]  /*f5b0*/  @P5 MOV R4, 0x400 ;  /* 0x0000040000045802 */ /* 0x000fe20000000f00 */
[----:B------:R-:W-:Y:S01]  /*f5c0*/  IMAD.MOV.U32 R6, RZ, RZ, -0x1 ;  /* 0xffffffffff067424 */ /* 0x000fe200078e00ff */
[----:B------:R-:W-:Y:S01]  /*f5d0*/  PLOP3.LUT P4, PT, PT, PT, UP0, 0x80, 0x0 ;  /* 0x000000000000781c */ /* 0x000fe20003f8f008 */
[----:B------:R-:W-:Y:S01]  /*f5e0*/  IMAD.MOV.U32 R11, RZ, RZ, -0x1 ;  /* 0xffffffffff0b7424 */ /* 0x000fe200078e00ff */
[----:B------:R-:W-:-:S04]  /*f5f0*/  LEA.HI R2, R2, R3, RZ, 0x1f ;  /* 0x0000000302027211 */ /* 0x000fc800078ff8ff */
[--C-:B------:R-:W-:Y:S02]  /*f600*/  SHF.R.U32.HI R3, RZ, 0x2, R2.reuse ;  /* 0x00000002ff037819 */ /* 0x100fe40000011602 */
[----:B------:R-:W-:-:S03]  /*f610*/  PRMT R2, RZ, 0x7610, R2 ;  /* 0x00007610ff027816 */ /* 0x000fc60000000002 */
[----:B------:R-:W-:Y:S01]  /*f620*/  IMAD R8, R3, -0x7, R8 ;  /* 0xfffffff903087824 */ /* 0x000fe200078e0208 */
[----:B0-----:R-:W-:Y:S02]  /*f630*/  @P5 LEA R4, R5, R4, 0x18 ;  /* 0x0000000405045211 */ /* 0x001fe400078ec0ff */
[----:B------:R-:W-:Y:S02]  /*f640*/  SEL R5, RZ, 0x1, !P1 ;  /* 0x00000001ff057807 */ /* 0x000fe40004800000 */
[----:B------:R0:W-:Y:S02]  /*f650*/  @P5 SYNCS.ARRIVE.TRANS64.A1T0 RZ, [R4+URZ+0x88], RZ ;  /* 0x000088ff04ff59a7 */ /* 0x0001e4000810003f */
[----:B------:R-:W-:Y:S01]  /*f660*/  LOP3.LUT R0, R0, R5, RZ, 0x3c, !PT ;  /* 0x0000000500007212 */ /* 0x000fe200078e3cff */
[----:B------:R-:W-:-:S03]  /*f670*/  IMAD.MOV.U32 R5, RZ, RZ, -0x1 ;  /* 0xffffffffff057424 */ /* 0x000fc600078e00ff */
[----:B------:R-:W-:Y:S02]  /*f680*/  @P4 LOP3.LUT R0, R0, 0x1, R3, 0x78, !PT ;  /* 0x0000000100004812 */ /* 0x000fe400078e7803 */
[----:B---3--:R-:W-:-:S04]  /*f690*/  IADD3 R13, P1, R13, UR22, RZ ;  /* 0x000000160d0d7c10 */ /* 0x008fc8000ff3e0ff */
[----:B--2---:R-:W-:Y:S01]  /*f6a0*/  IADD3.X R15, R15, UR18, RZ, P1, !PT ;  /* 0x000000120f0f7c10 */ /* 0x004fe20008ffe4ff */
[----:B------:R0:W-:Y:S01]  /*f6b0*/  STL [R1+0x7c], R13 ;  /* 0x00007c0d01007387 */ /* 0x0001e20000100800 */
[----:B------:R-:W-:-:S03]  /*f6c0*/  ISETP.GE.U32.AND P1, PT, R13, UR8, PT ;  /* 0x000000080d007c0c */ /* 0x000fc6000bf26070 */
[----:B------:R0:W-:Y:S01]  /*f6d0*/  STL [R1+0x78], R15 ;  /* 0x0000780f01007387 */ /* 0x0001e20000100800 */
[----:B------:R-:W-:-:S13]  /*f6e0*/  ISETP.GE.U32.AND.EX P1, PT, R15, UR9, PT, P1 ;  /* 0x000000090f007c0c */ /* 0x000fda000bf26110 */
[----:B0-----:R-:W-:Y:S05]  /*f6f0*/  @P1 BRA `(.L_x_306) ;  /* 0x00000004004c1947 */ /* 0x001fea0003800000 */
[----:B------:R-:W-:Y:S01]  /*f700*/  ULDC.64 UR8, c[0x0][0x628] ;  /* 0x00018a0000087ab9 */ /* 0x000fe20000000a00 */
[----:B------:R-:W0:Y:S01]  /*f710*/  S2R R12, SR_CTAID.X ;  /* 0x00000000000c7919 */ /* 0x000e220000002500 */
[----:B------:R-:W-:Y:S01]  /*f720*/  ISETP.NE.U32.AND P1, PT, RZ, UR8, PT ;  /* 0x00000008ff007c0c */ /* 0x000fe2000bf25070 */
[----:B------:R-:W-:Y:S01]  /*f730*/  ULDC UR10, c[0x0][0x630] ;  /* 0x00018c00000a7ab9 */ /* 0x000fe20000000800 */
[----:B------:R-:W-:Y:S01]  /*f740*/  IMAD.MOV.U32 R2, RZ, RZ, R13 ;  /* 0x000000ffff027224 */ /* 0x000fe200078e000d */
[----:B------:R-:W1:Y:S01]  /*f750*/  S2R R10, SR_CTAID.Y ;  /* 0x00000000000a7919 */ /* 0x000e620000002600 */
[----:B------:R-:W-:Y:S01]  /*f760*/  ISETP.NE.AND.EX P1, PT, RZ, UR9, PT, P1 ;  /* 0x00000009ff007c0c */ /* 0x000fe2000bf25310 */
[----:B------:R-:W-:-:S12]  /*f770*/  IMAD.MOV.U32 R3, RZ, RZ, R15 ;  /* 0x000000ffff037224 */ /* 0x000fd800078e000f */
[----:B------:R-:W-:Y:S05]  /*f780*/  @!P1 BRA `(.L_x_307) ;  /* 0x0000000000289947 */ /* 0x000fea0003800000 */
[----:B------:R-:W-:Y:S02]  /*f790*/  ULDC UR7, c[0x0][0x634] ;  /* 0x00018d0000077ab9 */ /* 0x000fe40000000800 */
[----:B------:R-:W-:-:S05]  /*f7a0*/  IADD3 R7, P1, R13, UR7, RZ ;  /* 0x000000070d077c10 */ /* 0x000fca000ff3e0ff */
[----:B------:R-:W-:-:S04]  /*f7b0*/  IMAD.X R11, RZ, RZ, R15, P1 ;  /* 0x000000ffff0b7224 */ /* 0x000fc800008e060f */
[----:B------:R-:W-:-:S04]  /*f7c0*/  IMAD.WIDE.U32 R4, R11, UR8, RZ ;  /* 0x000000080b047c25 */ /* 0x000fc8000f8e00ff */
[----:B------:R-:W-:-:S04]  /*f7d0*/  IMAD.WIDE.U32 R4, P1, R7, UR9, R4 ;  /* 0x0000000907047c25 */ /* 0x000fc8000f820004 */
[----:B------:R-:W-:-:S04]  /*f7e0*/  IMAD.WIDE.U32 R6, R7, UR8, RZ ;  /* 0x0000000807067c25 */ /* 0x000fc8000f8e00ff */
[----:B------:R-:W-:Y:S01]  /*f7f0*/  IMAD.X R3, RZ, RZ, RZ, P1 ;  /* 0x000000ffff037224 */ /* 0x000fe200008e06ff */
[----:B------:R-:W-:Y:S01]  /*f800*/  IADD3 RZ, P1, R7, R4, RZ ;  /* 0x0000000407ff7210 */ /* 0x000fe20007f3e0ff */
[----:B------:R-:W-:-:S04]  /*f810*/  IMAD.MOV.U32 R2, RZ, RZ, R5 ;  /* 0x000000ffff027224 */ /* 0x000fc800078e0005 */
[----:B------:R-:W-:-:S08]  /*f820*/  IMAD.WIDE.U32.X R2, R11, UR9, R2, P1 ;  /* 0x000000090b027c25 */ /* 0x000fd000088e0402 */
.L_x_307:
[--C-:B------:R-:W-:Y:S01]  /*f830*/  SHF.R.U64 R11, R2, UR10, R3.reuse ;  /* 0x0000000a020b7c19 */ /* 0x100fe20008001203 */
[----:B------:R-:W-:Y:S01]  /*f840*/  ULDC.64 UR8, c[0x0][0x620] ;  /* 0x0001880000087ab9 */ /* 0x000fe20000000a00 */
[----:B------:R-:W-:Y:S01]  /*f850*/  SHF.R.U32.HI R2, RZ, UR10, R3 ;  /* 0x0000000aff027c19 */ /* 0x000fe20008011603 */
[----:B------:R-:W-:Y:S01]  /*f860*/  IMAD.MOV.U32 R3, RZ, RZ, R15 ;  /* 0x000000ffff037224 */ /* 0x000fe200078e000f */
[----:B------:R-:W-:Y:S01]  /*f870*/  IADD3 R5, P1, RZ, -R11, RZ ;  /* 0x8000000bff057210 */ /* 0x000fe20007f3e0ff */
[----:B------:R-:W-:Y:S01]  /*f880*/  ULDC UR7, c[0x0][0x150] ;  /* 0x0000540000077ab9 */ /* 0x000fe20000000800 */
[----:B0-----:R-:W-:Y:S01]  /*f890*/  I2FP.F32.U32 R6, R12 ;  /* 0x0000000c00067245 */ /* 0x001fe20000201000 */
[----:B------:R-:W0:Y:S01]  /*f8a0*/  LDC R7, c[0x0][0x144] ;  /* 0x00005100ff077b82 */ /* 0x000e220000000800 */
[----:B------:R-:W-:Y:S01]  /*f8b0*/  ULDC.64 UR10, c[0x0][0x640] ;  /* 0x00019000000a7ab9 */ /* 0x000fe20000000a00 */
[----:B------:R-:W-:Y:S01]  /*f8c0*/  IMAD.X R2, RZ, RZ, ~R2, P1 ;  /* 0x000000ffff027224 */ /* 0x000fe200008e0e02 */
[----:B------:R-:W-:Y:S01]  /*f8d0*/  ISETP.NE.U32.AND P1, PT, RZ, UR10, PT ;  /* 0x0000000aff007c0c */ /* 0x000fe2000bf25070 */
[----:B------:R-:W-:Y:S01]  /*f8e0*/  FMUL R6, R6, UR7 ;  /* 0x0000000706067c20 */ /* 0x000fe20008400000 */
[----:B------:R-:W-:Y:S01]  /*f8f0*/  ULDC UR7, c[0x0][0x618] ;  /* 0x0001860000077ab9 */ /* 0x000fe20000000800 */
[----:B------:R-:W-:Y:S01]  /*f900*/  IMAD R4, R2, UR8, RZ ;  /* 0x0000000802047c24 */ /* 0x000fe2000f8e02ff */
[----:B------:R-:W-:Y:S01]  /*f910*/  ISETP.NE.AND.EX P1, PT, RZ, UR11, PT, P1 ;  /* 0x0000000bff007c0c */ /* 0x000fe2000bf25310 */
[----:B------:R-:W-:Y:S01]  /*f920*/  IMAD.MOV.U32 R2, RZ, RZ, R13 ;  /* 0x000000ffff027224 */ /* 0x000fe200078e000d */
[----:B------:R-:W2:Y:S01]  /*f930*/  LDC R15, c[0x0][0x148] ;  /* 0x00005200ff0f7b82 */ /* 0x000ea20000000800 */
[----:B------:R-:W3:Y:S02]  /*f940*/  F2I.U32.TRUNC.NTZ R6, R6 ;  /* 0x0000000600067305 */ /* 0x000ee4000020f000 */
[----:B------:R-:W-:Y:S01]  /*f950*/  IMAD.WIDE.U32 R2, R5, UR8, R2 ;  /* 0x0000000805027c25 */ /* 0x000fe2000f8e0002 */
[----:B------:R-:W-:-:S03]  /*f960*/  ULDC UR8, c[0x0][0x154] ;  /* 0x0000550000087ab9 */ /* 0x000fc60000000800 */
[----:B------:R-:W-:Y:S01]  /*f970*/  IMAD R5, R5, UR9, R4 ;  /* 0x0000000905057c24 */ /* 0x000fe2000f8e0204 */
[----:B------:R-:W-:-:S03]  /*f980*/  ULDC UR9, c[0x0][0x608] ;  /* 0x0001820000097ab9 */ /* 0x000fc60000000800 */
[----:B------:R-:W-:-:S05]  /*f990*/  IMAD.IADD R3, R3, 0x1, R5 ;  /* 0x0000000103037824 */ /* 0x000fca00078e0205 */
[----:B------:R-:W-:Y:S01]  /*f9a0*/  SHF.R.U64 R13, R2, UR7, R3 ;  /* 0x00000007020d7c19 */ /* 0x000fe20008001203 */
[----:B---3--:R-:W-:Y:S01]  /*f9b0*/  IMAD.MOV R6, RZ, RZ, -R6 ;  /* 0x000000ffff067224 */ /* 0x008fe200078e0a06 */
[----:B-1----:R-:W-:-:S03]  /*f9c0*/  I2FP.F32.U32 R2, R10 ;  /* 0x0000000a00027245 */ /* 0x002fc60000201000 */
[----:B0-----:R-:W-:Y:S02]  /*f9d0*/  IMAD R19, R7, R6, R12 ;  /* 0x0000000607137224 */ /* 0x001fe400078e020c */
[----:B------:R-:W-:Y:S01]  /*f9e0*/  FMUL R4, R2, UR8 ;  /* 0x0000000802047c20 */ /* 0x000fe20008400000 */
[----:B------:R-:W-:Y:S01]  /*f9f0*/  SHF.R.U32.HI R2, RZ, UR7, R3 ;  /* 0x00000007ff027c19 */ /* 0x000fe20008011603 */
[----:B------:R-:W-:Y:S02]  /*fa00*/  ULDC UR7, c[0x0][0x658] ;  /* 0x0001960000077ab9 */ /* 0x000fe40000000800 */
[----:B------:R0:W1:Y:S01]  /*fa10*/  F2I.U32.TRUNC.NTZ R18, R4 ;  /* 0x0000000400127305 */ /* 0x000062000020f000 */
[--C-:B------:R-:W-:Y:S02]  /*fa20*/  SHF.R.U64 R16, R13, UR9, R2.reuse ;  /* 0x000000090d107c19 */ /* 0x100fe40008001202 */
[----:B------:R-:W-:-:S04]  /*fa30*/  SHF.R.U32.HI R3, RZ, UR9, R2 ;  /* 0x00000009ff037c19 */ /* 0x000fc80008011602 */
[--C-:B------:R-:W-:Y:S02]  /*fa40*/  SHF.R.U64 R14, R16, UR7, R3.reuse ;  /* 0x00000007100e7c19 */ /* 0x100fe40008001203 */
[----:B------:R-:W-:-:S03]  /*fa50*/  SHF.R.U32.HI R3, RZ, UR7, R3 ;  /* 0x00000007ff037c19 */ /* 0x000fc60008011603 */
[----:B------:R-:W-:Y:S01]  /*fa60*/  IMAD.MOV.U32 R2, RZ, RZ, R14 ;  /* 0x000000ffff027224 */ /* 0x000fe200078e000e */
[----:B0-2---:R-:W-:Y:S06]  /*fa70*/  @!P1 BRA `(.L_x_308) ;  /* 0x0000000000289947 */ /* 0x005fec0003800000 */
        /* <DEDUP_REMOVED lines=10> */
.L_x_308:
[----:B------:R-:W-:Y:S01]  /*fb20*/  ULDC UR7, c[0x0][0x648] ;  /* 0x0001920000077ab9 */ /* 0x000fe20000000800 */
[----:B-1----:R-:W-:Y:S01]  /*fb30*/  IMAD.MOV R18, RZ, RZ, -R18 ;  /* 0x000000ffff127224 */ /* 0x002fe200078e0a12 */
[----:B------:R-:W-:Y:S01]  /*fb40*/  SHF.R.U64 R3, R2, UR7, R3 ;  /* 0x0000000702037c19 */ /* 0x000fe20008001203 */
[----:B------:R-:W-:Y:S01]  /*fb50*/  ULDC UR7, c[0x0][0x638] ;  /* 0x00018e0000077ab9 */ /* 0x000fe20000000800 */
[----:B------:R-:W-:Y:S01]  /*fb60*/  LOP3.LUT R2, R16, UR6, RZ, 0xc0, !PT ;  /* 0x0000000610027c12 */ /* 0x000fe2000f8ec0ff */
[----:B------:R-:W-:Y:S01]  /*fb70*/  @P2 IMAD R19, R15, R18, R10 ;  /* 0x000000120f132224 */ /* 0x000fe200078e020a */
[----:B------:R-:W-:Y:S01]  /*fb80*/  LOP3.LUT R13, R13, UR4, RZ, 0xc0, !PT ;  /* 0x000000040d0d7c12 */ /* 0x000fe2000f8ec0ff */
[----:B------:R-:W-:Y:S01]  /*fb90*/  IMAD.MOV R5, RZ, RZ, -R3 ;  /* 0x000000ffff057224 */ /* 0x000fe200078e0a03 */
[----:B------:R-:W-:Y:S01]  /*fba0*/  ULDC UR8, c[0x0][0x610] ;  /* 0x0001840000087ab9 */ /* 0x000fe20000000800 */
[----:B------:R-:W-:Y:S02]  /*fbb0*/  IMAD R2, R3, UR5, R2 ;  /* 0x0000000503027c24 */ /* 0x000fe4000f8e0202 */
[----:B------:R-:W-:Y:S01]  /*fbc0*/  IMAD R14, R5, UR7, R14 ;  /* 0x00000007050e7c24 */ /* 0x000fe2000f8e020e */
[----:B------:R-:W-:Y:S01]  /*fbd0*/  ULDC UR7, c[0x0][0x600] ;  /* 0x0001800000077ab9 */ /* 0x000fe20000000800 */
[----:B------:R-:W-:-:S02]  /*fbe0*/  IMAD R5, R2, UR8, R19 ;  /* 0x0000000802057c24 */ /* 0x000fc4000f8e0213 */
[----:B------:R-:W-:Y:S02]  /*fbf0*/  IMAD R14, R14, UR7, R13 ;  /* 0x000000070e0e7c24 */ /* 0x000fe4000f8e020d */
[----:B------:R-:W-:-:S03]  /*fc00*/  IMAD.MOV.U32 R2, RZ, RZ, 0x1 ;  /* 0x00000001ff027424 */ /* 0x000fc600078e00ff */
[----:B------:R-:W-:Y:S02]  /*fc10*/  SEL R6, R14, R5, !P2 ;  /* 0x000000050e067207 */ /* 0x000fe40005000000 */
[----:B------:R-:W-:-:S07]  /*fc20*/  SEL R5, R5, R14, !P2 ;  /* 0x0000000e05057207 */ /* 0x000fce0005000000 */
.L_x_306:
[----:B------:R-:W-:Y:S05]  /*fc30*/  BSYNC B1 ;  /* 0x0000000000017941 */ /* 0x000fea0003800000 */
.L_x_305:
[----:B------:R-:W-:-:S13]  /*fc40*/  LOP3.LUT P1, RZ, R2, 0xff, RZ, 0xc0, !PT ;  /* 0x000000ff02ff7812 */ /* 0x000fda000782c0ff */
[----:B------:R-:W-:Y:S05]  /*fc50*/  @P1 BRA `(.L_x_309) ;  /* 0xfffffff400281947 */ /* 0x000fea000383ffff */
[----:B------:R-:W-:Y:S05]  /*fc60*/  BSYNC B0 ;  /* 0x0000000000007941 */ /* 0x000fea0003800000 */
.L_x_297:
[----:B------:R-:W-:-:S03]  /*fc70*/  UMOV UR7, 0xffffffff ;  /* 0xffffffff00077882 */ /* 0x000fc60000000000 */
[----:B------:R-:W-:Y:S05]  /*fc80*/  BRA.DIV UR7, `(.L_x_310) ;  /* 0x0000000607947947 */ /* 0x000fea000b800000 */
[----:B------:R-:W-:-:S13]  /*fc90*/  ELECT P0, URZ, PT ;  /* 0x00000000003f782f */ /* 0x000fda0003800000 */
.L_x_327:
[----:B------:R-:W-:Y:S04]  /*fca0*/  BSSY B0, `(.L_x_311) ;  /* 0x0000047000007945 */ /* 0x000fe80003800000 */
[----:B------:R-:W-:Y:S05]  /*fcb0*/  @!P0 BRA `(.L_x_312) ;  /* 0x0000000400148947 */ /* 0x000fea0003800000 */
[----:B------:R-:W-:-:S04]  /*fcc0*/  ULOP3.LUT UR7, UR13, 0x2, URZ, 0xfc, !UPT ;  /* 0x000000020d077892 */ /* 0x000fc8000f8efc3f */
[----:B------:R-:W-:-:S06]  /*fcd0*/  UISETP.NE.AND UP0, UPT, UR7, 0x3, UPT ;  /* 0x000000030700788c */ /* 0x000fcc000bf05270 */
[----:B------:R-:W-:-:S13]  /*fce0*/  PLOP3.LUT P0, PT, PT, PT, UP0, 0x80, 0x0 ;  /* 0x000000000000781c */ /* 0x000fda0003f0f008 */
[----:B------:R-:W-:Y:S05]  /*fcf0*/  @!P0 BRA `(.L_x_313) ;  /* 0x0000000000048947 */ /* 0x000fea0003800000 */
[----:B------:R-:W-:Y:S01]  /*fd00*/  BPT.TRAP 0x1 ;  /* 0x000000040000795c */ /* 0x000fe20000300000 */
.L_x_313:
[----:B------:R-:W0:Y:S01]  /*fd10*/  S2R R3, SR_CgaCtaId ;  /* 0x0000000000037919 */ /* 0x000e220000008800 */
[----:B------:R-:W-:-:S04]  /*fd20*/  MOV R2, 0x400 ;  /* 0x0000040000027802 */ /* 0x000fc80000000f00 */
[----:B0-----:R-:W-:Y:S02]  /*fd30*/  LEA R3, R3, R2, 0x18 ;  /* 0x0000000203037211 */ /* 0x001fe400078ec0ff */
[----:B------:R-:W-:-:S03]  /*fd40*/  SHF.L.U32 R2, R0, 0x1f, RZ ;  /* 0x0000001f00027819 */ /* 0x000fc600000006ff */
[----:B------:R-:W-:-:S04]  /*fd50*/  VIADD R3, R3, 0x38 ;  /* 0x0000003803037836 */ /* 0x000fc80000000000 */
[C---:B------:R-:W-:Y:S02]  /*fd60*/  IMAD R7, R8.reuse, 0x8, R3 ;  /* 0x0000000808077824 */ /* 0x040fe400078e0203 */
[----:B------:R-:W-:Y:S02]  /*fd70*/  VIADD R8, R8, 0x1 ;  /* 0x0000000108087836 */ /* 0x000fe40000000000 */
[----:B------:R-:W0:Y:S03]  /*fd80*/  SYNCS.PHASECHK.TRANS64.TRYWAIT P0, [R7+URZ], R2 ;  /* 0x00000002070075a7 */ /* 0x000e26000800017f */
[----:B------:R-:W-:-:S04]  /*fd90*/  ISETP.NE.AND P1, PT, R8, 0x7, PT ;  /* 0x000000070800780c */ /* 0x000fc80003f25270 */
[----:B------:R-:W-:Y:S02]  /*fda0*/  SEL R5, RZ, 0x1, P1 ;  /* 0x00000001ff057807 */ /* 0x000fe40000800000 */
[----:B------:R-:W-:Y:S02]  /*fdb0*/  SEL R8, R8, RZ, P1 ;  /* 0x000000ff08087207 */ /* 0x000fe40000800000 */
[----:B------:R-:W-:-:S03]  /*fdc0*/  LOP3.LUT R5, R0, R5, RZ, 0x3c, !PT ;  /* 0x0000000500057212 */ /* 0x000fc600078e3cff */
[----:B------:R-:W-:Y:S01]  /*fdd0*/  IMAD R9, R8, 0x8, R3 ;  /* 0x0000000808097824 */ /* 0x000fe200078e0203 */
[----:B------:R-:W-:Y:S01]  /*fde0*/  SHF.L.U32 R4, R5, 0x1f, RZ ;  /* 0x0000001f05047819 */ /* 0x000fe200000006ff */
[----:B0-----:R-:W-:Y:S06]  /*fdf0*/  @!P0 BRA `(.L_x_314) ;  /* 0x00000004005c8947 */ /* 0x001fec0003800000 */
.L_x_328:
[----:B------:R-:W1:Y:S01]  /*fe00*/  SYNCS.PHASECHK.TRANS64.TRYWAIT P0, [R9+URZ], R4 ;  /* 0x00000004090075a7 */ /* 0x000e62000800017f */
[----:B------:R-:W-:-:S05]  /*fe10*/  VIADD R0, R8, 0x1 ;  /* 0x0000000108007836 */ /* 0x000fca0000000000 */
[----:B------:R-:W-:-:S04]  /*fe20*/  ISETP.NE.AND P1, PT, R0, 0x7, PT ;  /* 0x000000070000780c */ /* 0x000fc80003f25270 */
[----:B0-----:R-:W-:Y:S02]  /*fe30*/  SEL R2, RZ, 0x1, P1 ;  /* 0x00000001ff027807 */ /* 0x001fe40000800000 */
[----:B------:R-:W-:Y:S02]  /*fe40*/  SEL R0, R0, RZ, P1 ;  /* 0x000000ff00007207 */ /* 0x000fe40000800000 */
[----:B------:R-:W-:-:S03]  /*fe50*/  LOP3.LUT R7, R5, R2, RZ, 0x3c, !PT ;  /* 0x0000000205077212 */ /* 0x000fc600078e3cff */
[----:B------:R-:W-:Y:S01]  /*fe60*/  IMAD R6, R0, 0x8, R3 ;  /* 0x0000000800067824 */ /* 0x000fe200078e0203 */
[----:B------:R-:W-:Y:S01]  /*fe70*/  SHF.L.U32 R5, R7, 0x1f, RZ ;  /* 0x0000001f07057819 */ /* 0x000fe200000006ff */
[----:B-1----:R-:W-:Y:S06]  /*fe80*/  @!P0 BRA `(.L_x_315) ;  /* 0x00000004004c8947 */ /* 0x002fec0003800000 */
.L_x_329:
[----:B------:R-:W1:Y:S01]  /*fe90*/  SYNCS.PHASECHK.TRANS64.TRYWAIT P0, [R6+URZ], R5 ;  /* 0x00000005060075a7 */ /* 0x000e62000800017f */
[----:B------:R-:W-:-:S05]  /*fea0*/  VIADD R0, R0, 0x1 ;  /* 0x0000000100007836 */ /* 0x000fca0000000000 */
[----:B------:R-:W-:-:S04]  /*feb0*/  ISETP.NE.AND P1, PT, R0, 0x7, PT ;  /* 0x000000070000780c */ /* 0x000fc80003f25270 */
[----:B------:R-:W-:Y:S02]  /*fec0*/  SEL R2, RZ, 0x1, P1 ;  /* 0x00000001ff027807 */ /* 0x000fe40000800000 */
[----:B------:R-:W-:Y:S02]  /*fed0*/  SEL R0, R0, RZ, P1 ;  /* 0x000000ff00007207 */ /* 0x000fe40000800000 */
[----:B------:R-:W-:-:S03]  /*fee0*/  LOP3.LUT R7, R7, R2, RZ, 0x3c, !PT ;  /* 0x0000000207077212 */ /* 0x000fc600078e3cff */
[----:B0-----:R-:W-:Y:S01]  /*fef0*/  IMAD R9, R0, 0x8, R3 ;  /* 0x0000000800097824 */ /* 0x001fe200078e0203 */
[----:B------:R-:W-:Y:S01]  /*ff00*/  SHF.L.U32 R4, R7, 0x1f, RZ ;  /* 0x0000001f07047819 */ /* 0x000fe200000006ff */
[----:B-1----:R-:W-:Y:S06]  /*ff10*/  @!P0 BRA `(.L_x_316) ;  /* 0x00000004003c8947 */ /* 0x002fec0003800000 */
.L_x_330:
        /* <DEDUP_REMOVED lines=9> */
.L_x_331:
        /* <DEDUP_REMOVED lines=9> */
.L_x_332:
[----:B------:R-:W1:Y:S01]  /*10040*/  SYNCS.PHASECHK.TRANS64.TRYWAIT P0, [R9+URZ], R4 ;  /* 0x00000004090075a7 */ /* 0x000e62000800017f */
[----:B------:R-:W-:-:S05]  /*10050*/  VIADD R0, R0, 0x1 ;  /* 0x0000000100007836 */ /* 0x000fca0000000000 */
[----:B------:R-:W-:-:S04]  /*10060*/  ISETP.NE.AND P1, PT, R0, 0x7, PT ;  /* 0x000000070000780c */ /* 0x000fc80003f25270 */
[----:B------:R-:W-:Y:S02]  /*10070*/  SEL R2, RZ, 0x1, P1 ;  /* 0x00000001ff027807 */ /* 0x000fe40000800000 */
[----:B------:R-:W-:Y:S02]  /*10080*/  SEL R0, R0, RZ, P1 ;  /* 0x000000ff00007207 */ /* 0x000fe40000800000 */
[----:B------:R-:W-:Y:S01]  /*10090*/  LOP3.LUT R2, R7, R2, RZ, 0x3c, !PT ;  /* 0x0000000207027212 */ /* 0x000fe200078e3cff */
[----:B-1----:R-:W-:Y:S06]  /*100a0*/  @!P0 BRA `(.L_x_319) ;  /* 0x0000000400148947 */ /* 0x002fec0003800000 */
.L_x_333:
[----:B------:R-:W-:Y:S01]  /*100b0*/  IMAD R3, R0, 0x8, R3 ;  /* 0x0000000800037824 */ /* 0x000fe200078e0203 */
[----:B------:R-:W-:-:S07]  /*100c0*/  SHF.L.U32 R0, R2, 0x1f, RZ ;  /* 0x0000001f02007819 */ /* 0x000fce00000006ff */
.L_x_320:
[----:B--2---:R2:W3:Y:S02]  /*100d0*/  SYNCS.PHASECHK.TRANS64.TRYWAIT P0, [R3+URZ], R0 ;  /* 0x00000000030075a7 */ /* 0x0044e4000800017f */
[----:B---3--:R-:W-:Y:S05]  /*100e0*/  @!P0 NANOSLEEP.SYNCS 0x989680 ;  /* 0x009896800000895d */ /* 0x008fea0003900000 */
[----:B------:R-:W3:Y:S02]  /*100f0*/  @!P0 SYNCS.PHASECHK.TRANS64 P0, [R3+URZ], R0 ;  /* 0x00000000030085a7 */ /* 0x000ee4000800007f */
[----:B---3--:R-:W-:Y:S05]  /*10100*/  @!P0 BRA `(.L_x_320) ;  /* 0xfffffffc00f08947 */ /* 0x008fea000383ffff */
.L_x_312:
[----:B------:R-:W-:Y:S05]  /*10110*/  BSYNC B0 ;  /* 0x0000000000007941 */ /* 0x000fea0003800000 */
.L_x_311:
[----:B------:R-:W-:Y:S05]  /*10120*/  EXIT ;  /* 0x000000000000794d */ /* 0x000fea0003800000 */
.L_x_17:
[----:B-1----:R-:W-:-:S04]  /*10130*/  IMAD.U32 R3, RZ, RZ, UR6 ;  /* 0x00000006ff037e24 */ /* 0x002fc8000f8e00ff */
[----:B------:R1:W2:Y:S03]  /*10140*/  SYNCS.PHASECHK.TRANS64.TRYWAIT P0, [R3+URZ], R0 ;  /* 0x00000000030075a7 */ /* 0x0002a6000800017f */
[----:B--2---:R-:W-:Y:S05]  /*10150*/  @!P0 NANOSLEEP.SYNCS 0x989680 ;  /* 0x009896800000895d */ /* 0x004fea0003900000 */
[----:B------:R-:W2:Y:S02]  /*10160*/  @!P0 SYNCS.PHASECHK.TRANS64 P0, [R3+URZ], R0 ;  /* 0x00000000030085a7 */ /* 0x000ea4000800007f */
[----:B--2---:R-:W-:Y:S05]  /*10170*/  @!P0 BRA `(.L_x_17) ;  /* 0xfffffffc00ec8947 */ /* 0x004fea000383ffff */
[----:B------:R-:W-:Y:S05]  /*10180*/  BRA `(.L_x_16) ;  /* 0xffffff18008c7947 */ /* 0x000fea000383ffff */
.L_x_23:
[----:B-----5:R1:W-:Y:S02]  /*10190*/  STL [R1+0x88], R0 ;  /* 0x0000880001007387 */ /* 0x0203e40000100800 */
[----:B-1----:R-:W-:-:S04]  /*101a0*/  IMAD.U32 R0, RZ, RZ, UR9 ;  /* 0x00000009ff007e24 */ /* 0x002fc8000f8e00ff */
[----:B------:R1:W3:Y:S03]  /*101b0*/  SYNCS.PHASECHK.TRANS64.TRYWAIT P0, [R0+URZ], R229 ;  /* 0x000000e5000075a7 */ /* 0x0002e6000800017f */
[----:B---3--:R-:W-:Y:S05]  /*101c0*/  @!P0 NANOSLEEP.SYNCS 0x989680 ;  /* 0x009896800000895d */ /* 0x008fea0003900000 */
[----:B------:R1:W3:Y:S02]  /*101d0*/  @!P0 SYNCS.PHASECHK.TRANS64 P0, [R0+URZ], R229 ;  /* 0x000000e5000085a7 */ /* 0x0002e4000800007f */
[----:B-1----:R1:W5:Y:S02]  /*101e0*/  LDL.LU R0, [R1+0x88] ;  /* 0x0000880001007983 */ /* 0x0023640000300800 */
[----:B-1-3--:R-:W-:Y:S05]  /*101f0*/  @!P0 BRA `(.L_x_23) ;  /* 0xfffffffc00e48947 */ /* 0x00afea000383ffff */
[----:B------:R-:W-:Y:S05]  /*10200*/  BRA `(.L_x_22) ;  /* 0xffffff2800ec7947 */ /* 0x000fea000383ffff */
.L_x_298:
[----:B------:R-:W-:Y:S01]  /*10210*/  BSSY B1, `(.L_x_321) ;  /* 0x0000006000017945 */ /* 0x000fe20003800000 */
[----:B------:R-:W-:-:S07]  /*10220*/  IMAD.MOV.U32 R2, RZ, RZ, -0x1 ;  /* 0xffffffffff027424 */ /* 0x000fce00078e00ff */
[----:B------:R-:W-:Y:S05]  /*10230*/  WARPSYNC.COLLECTIVE R2, `(.L_x_322) ;  /* 0x00000000020c7348 */ /* 0x000fea0003c00000 */
[----:B------:R-:W-:Y:S02]  /*10240*/  ELECT P1, UR62, PT ;  /* 0x00000000003e782f */ /* 0x000fe40003820000 */
[----:B------:R-:W-:Y:S01]  /*10250*/  MOV R2, UR62 ;  /* 0x0000003e00027c02 */ /* 0x000fe20008000f00 */
[----:B------:R-:W-:Y:S10]  /*10260*/  ENDCOLLECTIVE ;  /* 0x000000000000791b */ /* 0x000ff40003800000 */
.L_x_322:
[----:B------:R-:W-:Y:S05]  /*10270*/  BSYNC B1 ;  /* 0x0000000000017941 */ /* 0x000fea0003800000 */
.L_x_321:
[----:B------:R-:W-:Y:S05]  /*10280*/  BRA `(.L_x_323) ;  /* 0xffffffec00a87947 */ /* 0x000fea000383ffff */
.L_x_301:
[----:B-1----:R1:W2:Y:S02]  /*10290*/  SYNCS.PHASECHK.TRANS64.TRYWAIT P1, [R13+URZ+0x38], R4 ;  /* 0x000038040d0075a7 */ /* 0x0022a4000802017f */
[----:B--2---:R-:W-:Y:S05]  /*102a0*/  @!P1 NANOSLEEP.SYNCS 0x989680 ;  /* 0x009896800000995d */ /* 0x004fea0003900000 */
[----:B------:R-:W2:Y:S02]  /*102b0*/  @!P1 SYNCS.PHASECHK.TRANS64 P1, [R13+URZ+0x38], R4 ;  /* 0x000038040d0095a7 */ /* 0x000ea4000802007f */
[----:B--2---:R-:W-:Y:S05]  /*102c0*/  @!P1 BRA `(.L_x_301) ;  /* 0xfffffffc00f09947 */ /* 0x004fea000383ffff */
[----:B------:R-:W-:Y:S05]  /*102d0*/  BRA `(.L_x_324) ;  /* 0xffffffec00dc7947 */ /* 0x000fea000383ffff */
.L_x_310:
[----:B------:R-:W-:Y:S01]  /*102e0*/  BSSY B0, `(.L_x_325) ;  /* 0x0000006000007945 */ /* 0x000fe20003800000 */
[----:B------:R-:W-:-:S07]  /*102f0*/  IMAD.MOV.U32 R2, RZ, RZ, -0x1 ;  /* 0xffffffffff027424 */ /* 0x000fce00078e00ff */
[----:B------:R-:W-:Y:S05]  /*10300*/  WARPSYNC.COLLECTIVE R2, `(.L_x_326) ;  /* 0x00000000020c7348 */ /* 0x000fea0003c00000 */
[----:B------:R-:W-:Y:S02]  /*10310*/  ELECT P1, UR62, PT ;  /* 0x00000000003e782f */ /* 0x000fe40003820000 */
[----:B------:R-:W-:Y:S01]  /*10320*/  MOV R2, UR62 ;  /* 0x0000003e00027c02 */ /* 0x000fe20008000f00 */
[----:B------:R-:W-:Y:S10]  /*10330*/  ENDCOLLECTIVE ;  /* 0x000000000000791b */ /* 0x000ff40003800000 */
.L_x_326:
[----:B------:R-:W-:Y:S05]  /*10340*/  BSYNC B0 ;  /* 0x0000000000007941 */ /* 0x000fea0003800000 */
.L_x_325:
[----:B------:R-:W-:Y:S01]  /*10350*/  PLOP3.LUT P0, PT, P1, PT, PT, 0x80, 0x0 ;  /* 0x000000000000781c */ /* 0x000fe20000f0f070 */
[----:B------:R-:W-:-:S12]  /*10360*/  BRA `(.L_x_327) ;  /* 0xfffffff8004c7947 */ /* 0x000fd8000383ffff */
.L_x_314:
[----:B0-----:R0:W1:Y:S02]  /*10370*/  SYNCS.PHASECHK.TRANS64.TRYWAIT P0, [R7+URZ], R2 ;  /* 0x00000002070075a7 */ /* 0x001064000800017f */
[----:B-1----:R-:W-:Y:S05]  /*10380*/  @!P0 NANOSLEEP.SYNCS 0x989680 ;  /* 0x009896800000895d */ /* 0x002fea0003900000 */
[----:B------:R-:W1:Y:S02]  /*10390*/  @!P0 SYNCS.PHASECHK.TRANS64 P0, [R7+URZ], R2 ;  /* 0x00000002070085a7 */ /* 0x000e64000800007f */
[----:B-1----:R-:W-:Y:S05]  /*103a0*/  @!P0 BRA `(.L_x_314) ;  /* 0xfffffffc00f08947 */ /* 0x002fea000383ffff */
[----:B------:R-:W-:Y:S05]  /*103b0*/  BRA `(.L_x_328) ;  /* 0xfffffff800907947 */ /* 0x000fea000383ffff */
.L_x_315:
[----:B0-----:R0:W1:Y:S02]  /*103c0*/  SYNCS.PHASECHK.TRANS64.TRYWAIT P0, [R9+URZ], R4 ;  /* 0x00000004090075a7 */ /* 0x001064000800017f */
[----:B-1----:R-:W-:Y:S05]  /*103d0*/  @!P0 NANOSLEEP.SYNCS 0x989680 ;  /* 0x009896800000895d */ /* 0x002fea0003900000 */
[----:B------:R-:W1:Y:S02]  /*103e0*/  @!P0 SYNCS.PHASECHK.TRANS64 P0, [R9+URZ], R4 ;  /* 0x00000004090085a7 */ /* 0x000e64000800007f */
[----:B-1----:R-:W-:Y:S05]  /*103f0*/  @!P0 BRA `(.L_x_315) ;  /* 0xfffffffc00f08947 */ /* 0x002fea000383ffff */
[----:B------:R-:W-:Y:S05]  /*10400*/  BRA `(.L_x_329) ;  /* 0xfffffff800a07947 */ /* 0x000fea000383ffff */
.L_x_316:
[----:B0-----:R0:W1:Y:S02]  /*10410*/  SYNCS.PHASECHK.TRANS64.TRYWAIT P0, [R6+URZ], R5 ;  /* 0x00000005060075a7 */ /* 0x001064000800017f */
[----:B-1----:R-:W-:Y:S05]  /*10420*/  @!P0 NANOSLEEP.SYNCS 0x989680 ;  /* 0x009896800000895d */ /* 0x002fea0003900000 */
[----:B------:R-:W1:Y:S02]  /*10430*/  @!P0 SYNCS.PHASECHK.TRANS64 P0, [R6+URZ], R5 ;  /* 0x00000005060085a7 */ /* 0x000e64000800007f */
[----:B-1----:R-:W-:Y:S05]  /*10440*/  @!P0 BRA `(.L_x_316) ;  /* 0xfffffffc00f08947 */ /* 0x002fea000383ffff */
[----:B------:R-:W-:Y:S05]  /*10450*/  BRA `(.L_x_330) ;  /* 0xfffffff800b07947 */ /* 0x000fea000383ffff */
.L_x_317:
[----:B0-----:R0:W1:Y:S02]  /*10460*/  SYNCS.PHASECHK.TRANS64.TRYWAIT P0, [R9+URZ], R4 ;  /* 0x00000004090075a7 */ /* 0x001064000800017f */
[----:B-1----:R-:W-:Y:S05]  /*10470*/  @!P0 NANOSLEEP.SYNCS 0x989680 ;  /* 0x009896800000895d */ /* 0x002fea0003900000 */
[----:B------:R-:W1:Y:S02]  /*10480*/  @!P0 SYNCS.PHASECHK.TRANS64 P0, [R9+URZ], R4 ;  /* 0x00000004090085a7 */ /* 0x000e64000800007f */
[----:B-1----:R-:W-:Y:S05]  /*10490*/  @!P0 BRA `(.L_x_317) ;  /* 0xfffffffc00f08947 */ /* 0x002fea000383ffff */
[----:B------:R-:W-:Y:S05]  /*104a0*/  BRA `(.L_x_331) ;  /* 0xfffffff800c07947 */ /* 0x000fea000383ffff */
.L_x_318:
[----:B0-----:R0:W1:Y:S02]  /*104b0*/  SYNCS.PHASECHK.TRANS64.TRYWAIT P0, [R6+URZ], R5 ;  /* 0x00000005060075a7 */ /* 0x001064000800017f */
[----:B-1----:R-:W-:Y:S05]  /*104c0*/  @!P0 NANOSLEEP.SYNCS 0x989680 ;  /* 0x009896800000895d */ /* 0x002fea0003900000 */
[----:B------:R-:W1:Y:S02]  /*104d0*/  @!P0 SYNCS.PHASECHK.TRANS64 P0, [R6+URZ], R5 ;  /* 0x00000005060085a7 */ /* 0x000e64000800007f */
[----:B-1----:R-:W-:Y:S05]  /*104e0*/  @!P0 BRA `(.L_x_318) ;  /* 0xfffffffc00f08947 */ /* 0x002fea000383ffff */
[----:B------:R-:W-:Y:S05]  /*104f0*/  BRA `(.L_x_332) ;  /* 0xfffffff800d07947 */ /* 0x000fea000383ffff */
.L_x_319:
[----:B-1----:R1:W2:Y:S02]  /*10500*/  SYNCS.PHASECHK.TRANS64.TRYWAIT P0, [R9+URZ], R4 ;  /* 0x00000004090075a7 */ /* 0x0022a4000800017f */
[----:B--2---:R-:W-:Y:S05]  /*10510*/  @!P0 NANOSLEEP.SYNCS 0x989680 ;  /* 0x009896800000895d */ /* 0x004fea0003900000 */
[----:B------:R-:W2:Y:S02]  /*10520*/  @!P0 SYNCS.PHASECHK.TRANS64 P0, [R9+URZ], R4 ;  /* 0x00000004090085a7 */ /* 0x000ea4000800007f */
[----:B--2---:R-:W-:Y:S05]  /*10530*/  @!P0 BRA `(.L_x_319) ;  /* 0xfffffffc00f08947 */ /* 0x004fea000383ffff */
[----:B------:R-:W-:Y:S05]  /*10540*/  BRA `(.L_x_333) ;  /* 0xfffffff800d87947 */ /* 0x000fea000383ffff */
.L_x_334:
[----:B------:R-:W-:-:S00]  /*10550*/  BRA `(.L_x_334) ;  /* 0xfffffffc00fc7947 */ /* 0x000fc0000383ffff */
[----:B------:R-:W-:-:S00]  /*10560*/  NOP ;  /* 0x0000000000007918 */ /* 0x000fc00000000000 */
        /* <DEDUP_REMOVED lines=9> */
.L_x_335:


//--------------------- .nv.shared._ZN7cutlass13device_kernelINS_4gemm6kernel13GemmUniversalIN4cute5tupleIJiiiiEEENS1_10collective13CollectiveMmaINS1_37MainloopSm90TmaGmmaWarpSpecializedFP8ILi7ENS5_IJNS4_1CILi1EEESB_SB_EEENS1_35KernelTmaWarpSpecializedCooperativeEEENS5_IJNSA_ILi128EEENSA_ILi256EEENSA_ILi32EEEEEENS_12float_e4m3_tENS5_IJlSB_lEEESJ_SK_NS4_8TiledMMAINS4_8MMA_AtomIJNS4_4SM904GMMA31MMA_64x256x32_F32E4M3E4M3_SS_TNILNSO_7ScaleInE1ELSQ_1EEEEEENS4_6LayoutINS5_IJNSA_ILi2EEESB_SB_EEENS5_IJSB_NSA_ILi0EEESW_EEEEENS5_IJNS4_10UnderscoreESZ_SZ_EEEEENS4_13SM90_TMA_LOADENS4_14ComposedLayoutINS4_7SwizzleILi1ELi4ELi3EEENS4_18smem_ptr_flag_bitsILi8EEENST_INS5_IJNSA_ILi8EEESH_EEENS5_IJSH_SB_EEEEEEEvNS4_8identityES12_S1C_vS1D_EENS_8epilogue10collective6detail29Sm90TmaWarpSpecializedAdapterINS1G_15DefaultEpilogueISJ_SK_SK_NS1F_6thread17LinearCombinationISJ_Li1EffLNS1K_9ScaleType4KindE0ELNS_15FloatRoundStyleE2ESJ_EENS1_15EpilogueDefaultEEEEEvvEEEEvNT_6ParamsE --------------------------
	.section	.nv.shared._ZN7cutlass13device_kernelINS_4gemm6kernel13GemmUniversalIN4cute5tupleIJiiiiEEENS1_10collective13CollectiveMmaINS1_37MainloopSm90TmaGmmaWarpSpecializedFP8ILi7ENS5_IJNS4_1CILi1EEESB_SB_EEENS1_35KernelTmaWarpSpecializedCooperativeEEENS5_IJNSA_ILi128EEENSA_ILi256EEENSA_ILi32EEEEEENS_12float_e4m3_tENS5_IJlSB_lEEESJ_SK_NS4_8TiledMMAINS4_8MMA_AtomIJNS4_4SM904GMMA31MMA_64x256x32_F32E4M3E4M3_SS_TNILNSO_7ScaleInE1ELSQ_1EEEEEENS4_6LayoutINS5_IJNSA_ILi2EEESB_SB_EEENS5_IJSB_NSA_ILi0EEESW_EEEEENS5_IJNS4_10UnderscoreESZ_SZ_EEEEENS4_13SM90_TMA_LOADENS4_14ComposedLayoutINS4_7SwizzleILi1ELi4ELi3EEENS4_18smem_ptr_flag_bitsILi8EEENST_INS5_IJNSA_ILi8EEESH_EEENS5_IJSH_SB_EEEEEEEvNS4_8identityES12_S1C_vS1D_EENS_8epilogue10collective6detail29Sm90TmaWarpSpecializedAdapterINS1G_15DefaultEpilogueISJ_SK_SK_NS1F_6thread17LinearCombinationISJ_Li1EffLNS1K_9ScaleType4KindE0ELNS_15FloatRoundStyleE2ESJ_EENS1_15EpilogueDefaultEEEEEvvEEEEvNT_6ParamsE,"aw",@nobits
	.sectionflags	@""
	.align	16
	.zero		1024


//--------------------- .nv.shared.reserved.0     --------------------------
	.section	.nv.shared.reserved.0,"aw",@nobits
	.weak		__nv_reservedSMEM_offset_0_alias
	.size		__nv_reservedSMEM_offset_0_alias, 0, 0
	.other		__nv_reservedSMEM_offset_0_alias,@"STO_CUDA_RESERVED_SHARED STV_DEFAULT"
__nv_reservedSMEM_offset_0_alias:
	.zero		0


//--------------------- .nv.global                --------------------------
	.section	.nv.global,"aw",@nobits
.nv.global:
	.type		_ZN40_INTERNAL_29c12783_4_k_cu_c523e638_270574cute1_E,@object
	.size		_ZN40_INTERNAL_29c12783_4_k_cu_c523e638_270574cute1_E,(_ZN40_INTERNAL_29c12783_4_k_cu_c523e638_270574cuda3std3__45__cpo6cbeginE - _ZN40_INTERNAL_29c12783_4_k_cu_c523e638_270574cute1_E)
_ZN40_INTERNAL_29c12783_4_k_cu_c523e638_270574cute1_E:
	.zero		1
	.type		_ZN40_INTERNAL_29c12783_4_k_cu_c523e638_270574cuda3std3__45__cpo6cbeginE,@object
	.size		_ZN40_INTERNAL_29c12783_4_k_cu_c523e638_270574cuda3std3__45__cpo6cbeginE,(_ZN40_INTERNAL_29c12783_4_k_cu_c523e638_270574cuda3std3__48in_placeE - _ZN40_INTERNAL_29c12783_4_k_cu_c523e638_270574cuda3std3__45__cpo6cbeginE)
_ZN40_INTERNAL_29c12783_4_k_cu_c523e638_270574cuda3std3__45__cpo6cbeginE:
	.zero		1
	.type		_ZN40_INTERNAL_29c12783_4_k_cu_c523e638_270574cuda3std3__48in_placeE,@object
	.size		_ZN40_INTERNAL_29c12783_4_k_cu_c523e638_270574cuda3std3__48in_placeE,(_ZN40_INTERNAL_29c12783_4_k_cu_c523e638_270574cuda3std6ranges3__45__cpo9iter_moveE - _ZN40_INTERNAL_29c12783_4_k_cu_c523e638_270574cuda3std3__48in_placeE)
_ZN40_INTERNAL_29c12783_4_k_cu_c523e638_270574cuda3std3__48in_placeE:
	.zero		1
	.type		_ZN40_INTERNAL_29c12783_4_k_cu_c523e638_270574cuda3std6ranges3__45__cpo9iter_moveE,@object
	.size		_ZN40_INTERNAL_29c12783_4_k_cu_c523e638_270574cuda3std6ranges3__45__cpo9iter_moveE,(_ZN40_INTERNAL_29c12783_4_k_cu_c523e638_270574cuda3std3__45__cpo5beginE - _ZN40_INTERNAL_29c12783_4_k_cu_c523e638_270574cuda3std6ranges3__45__cpo9iter_moveE)
_ZN40_INTERNAL_29c12783_4_k_cu_c523e638_270574cuda3std6ranges3__45__cpo9iter_moveE:
	.zero		1
	.type		_ZN40_INTERNAL_29c12783_4_k_cu_c523e638_270574cuda3std3__45__cpo5beginE,@object
	.size		_ZN40_INTERNAL_29c12783_4_k_cu_c523e638_270574cuda3std3__45__cpo5beginE,(_ZN40_INTERNAL_29c12783_4_k_cu_c523e638_270574cuda3std3__442_GLOBAL__N__29c12783_4_k_cu_c523e638_270576ignoreE - _ZN40_INTERNAL_29c12783_4_k_cu_c523e638_270574cuda3std3__45__cpo5beginE)
_ZN40_INTERNAL_29c12783_4_k_cu_c523e638_270574cuda3std3__45__cpo5beginE:
	.zero		1
	.type		_ZN40_INTERNAL_29c12783_4_k_cu_c523e638_270574cuda3std3__442_GLOBAL__N__29c12783_4_k_cu_c523e638_270576ignoreE,@object
	.size		_ZN40_INTERNAL_29c12783_4_k_cu_c523e638_270574cuda3std3__442_GLOBAL__N__29c12783_4_k_cu_c523e638_270576ignoreE,(_ZN40_INTERNAL_29c12783_4_k_cu_c523e638_270574cute7productE - _ZN40_INTERNAL_29c12783_4_k_cu_c523e638_270574cuda3std3__442_GLOBAL__N__29c12783_4_k_cu_c523e638_270576ignoreE)
_ZN40_INTERNAL_29c12783_4_k_cu_c523e638_270574cuda3std3__442_GLOBAL__N__29c12783_4_k_cu_c523e638_270576ignoreE:
	.zero		1
	.type		_ZN40_INTERNAL_29c12783_4_k_cu_c523e638_270574cute7productE,@object
	.size		_ZN40_INTERNAL_29c12783_4_k_cu_c523e638_270574cute7productE,(_ZN40_INTERNAL_29c12783_4_k_cu_c523e638_270574cuda3std3__45__cpo3endE - _ZN40_INTERNAL_29c12783_4_k_cu_c523e638_270574cute7productE)
_ZN40_INTERNAL_29c12783_4_k_cu_c523e638_270574cute7productE:
	.zero		1
	.type		_ZN40_INTERNAL_29c12783_4_k_cu_c523e638_270574cuda3std3__45__cpo3endE,@object
	.size		_ZN40_INTERNAL_29c12783_4_k_cu_c523e638_270574cuda3std3__45__cpo3endE,(_ZN40_INTERNAL_29c12783_4_k_cu_c523e638_270574cuda3std3__419piecewise_constructE - _ZN40_INTERNAL_29c12783_4_k_cu_c523e638_270574cuda3std3__45__cpo3endE)
_ZN40_INTERNAL_29c12783_4_k_cu_c523e638_270574cuda3std3__45__cpo3endE:
	.zero		1
	.type		_ZN40_INTERNAL_29c12783_4_k_cu_c523e638_270574cuda3std3__419piecewise_constructE,@object
	.size		_ZN40_INTERNAL_29c12783_4_k_cu_c523e638_270574cuda3std3__419piecewise_constructE,(_ZN40_INTERNAL_29c12783_4_k_cu_c523e638_270574cuda3std3__45__cpo4cendE - _ZN40_INTERNAL_29c12783_4_k_cu_c523e638_270574cuda3std3__419piecewise_constructE)
_ZN40_INTERNAL_29c12783_4_k_cu_c523e638_270574cuda3std3__419piecewise_constructE:
	.zero		1
	.type		_ZN40_INTERNAL_29c12783_4_k_cu_c523e638_270574cuda3std3__45__cpo4cendE,@object
	.size		_ZN40_INTERNAL_29c12783_4_k_cu_c523e638_270574cuda3std3__45__cpo4cendE,(_ZN40_INTERNAL_29c12783_4_k_cu_c523e638_270574cuda3std6ranges3__45__cpo4swapE - _ZN40_INTERNAL_29c12783_4_k_cu_c523e638_270574cuda3std3__45__cpo4cendE)
_ZN40_INTERNAL_29c12783_4_k_cu_c523e638_270574cuda3std3__45__cpo4cendE:
	.zero		1
	.type		_ZN40_INTERNAL_29c12783_4_k_cu_c523e638_270574cuda3std6ranges3__45__cpo4swapE,@object
	.size		_ZN40_INTERNAL_29c12783_4_k_cu_c523e638_270574cuda3std6ranges3__45__cpo4swapE,(.L_7 - _ZN40_INTERNAL_29c12783_4_k_cu_c523e638_270574cuda3std6ranges3__45__cpo4swapE)
_ZN40_INTERNAL_29c12783_4_k_cu_c523e638_270574cuda3std6ranges3__45__cpo4swapE:
	.zero		1
.L_7:


//--------------------- .nv.constant0._ZN7cutlass13device_kernelINS_4gemm6kernel13GemmUniversalIN4cute5tupleIJiiiiEEENS1_10collective13CollectiveMmaINS1_37MainloopSm90TmaGmmaWarpSpecializedFP8ILi7ENS5_IJNS4_1CILi1EEESB_SB_EEENS1_35KernelTmaWarpSpecializedCooperativeEEENS5_IJNSA_ILi128EEENSA_ILi256EEENSA_ILi32EEEEEENS_12float_e4m3_tENS5_IJlSB_lEEESJ_SK_NS4_8TiledMMAINS4_8MMA_AtomIJNS4_4SM904GMMA31MMA_64x256x32_F32E4M3E4M3_SS_TNILNSO_7ScaleInE1ELSQ_1EEEEEENS4_6LayoutINS5_IJNSA_ILi2EEESB_SB_EEENS5_IJSB_NSA_ILi0EEESW_EEEEENS5_IJNS4_10UnderscoreESZ_SZ_EEEEENS4_13SM90_TMA_LOADENS4_14ComposedLayoutINS4_7SwizzleILi1ELi4ELi3EEENS4_18smem_ptr_flag_bitsILi8EEENST_INS5_IJNSA_ILi8EEESH_EEENS5_IJSH_SB_EEEEEEEvNS4_8identityES12_S1C_vS1D_EENS_8epilogue10collective6detail29Sm90TmaWarpSpecializedAdapterINS1G_15DefaultEpilogueISJ_SK_SK_NS1F_6thread17LinearCombinationISJ_Li1EffLNS1K_9ScaleType4KindE0ELNS_15FloatRoundStyleE2ESJ_EENS1_15EpilogueDefaultEEEEEvvEEEEvNT_6ParamsE --------------------------
	.section	.nv.constant0._ZN7cutlass13device_kernelINS_4gemm6kernel13GemmUniversalIN4cute5tupleIJiiiiEEENS1_10collective13CollectiveMmaINS1_37MainloopSm90TmaGmmaWarpSpecializedFP8ILi7ENS5_IJNS4_1CILi1EEESB_SB_EEENS1_35KernelTmaWarpSpecializedCooperativeEEENS5_IJNSA_ILi128EEENSA_ILi256EEENSA_ILi32EEEEEENS_12float_e4m3_tENS5_IJlSB_lEEESJ_SK_NS4_8TiledMMAINS4_8MMA_AtomIJNS4_4SM904GMMA31MMA_64x256x32_F32E4M3E4M3_SS_TNILNSO_7ScaleInE1ELSQ_1EEEEEENS4_6LayoutINS5_IJNSA_ILi2EEESB_SB_EEENS5_IJSB_NSA_ILi0EEESW_EEEEENS5_IJNS4_10UnderscoreESZ_SZ_EEEEENS4_13SM90_TMA_LOADENS4_14ComposedLayoutINS4_7SwizzleILi1ELi4ELi3EEENS4_18smem_ptr_flag_bitsILi8EEENST_INS5_IJNSA_ILi8EEESH_EEENS5_IJSH_SB_EEEEEEEvNS4_8identityES12_S1C_vS1D_EENS_8epilogue10collective6detail29Sm90TmaWarpSpecializedAdapterINS1G_15DefaultEpilogueISJ_SK_SK_NS1F_6thread17LinearCombinationISJ_Li1EffLNS1K_9ScaleType4KindE0ELNS_15FloatRoundStyleE2ESJ_EENS1_15EpilogueDefaultEEEEEvvEEEEvNT_6ParamsE,"a",@progbits
	.sectionflags	@""
	.align	4
.nv.constant0._ZN7cutlass13device_kernelINS_4gemm6kernel13GemmUniversalIN4cute5tupleIJiiiiEEENS1_10collective13CollectiveMmaINS1_37MainloopSm90TmaGmmaWarpSpecializedFP8ILi7ENS5_IJNS4_1CILi1EEESB_SB_EEENS1_35KernelTmaWarpSpecializedCooperativeEEENS5_IJNSA_ILi128EEENSA_ILi256EEENSA_ILi32EEEEEENS_12float_e4m3_tENS5_IJlSB_lEEESJ_SK_NS4_8TiledMMAINS4_8MMA_AtomIJNS4_4SM904GMMA31MMA_64x256x32_F32E4M3E4M3_SS_TNILNSO_7ScaleInE1ELSQ_1EEEEEENS4_6LayoutINS5_IJNSA_ILi2EEESB_SB_EEENS5_IJSB_NSA_ILi0EEESW_EEEEENS5_IJNS4_10UnderscoreESZ_SZ_EEEEENS4_13SM90_TMA_LOADENS4_14ComposedLayoutINS4_7SwizzleILi1ELi4ELi3EEENS4_18smem_ptr_flag_bitsILi8EEENST_INS5_IJNSA_ILi8EEESH_EEENS5_IJSH_SB_EEEEEEEvNS4_8identityES12_S1C_vS1D_EENS_8epilogue10collective6detail29Sm90TmaWarpSpecializedAdapterINS1G_15DefaultEpilogueISJ_SK_SK_NS1F_6thread17LinearCombinationISJ_Li1EffLNS1K_9ScaleType4KindE0ELNS_15FloatRoundStyleE2ESJ_EENS1_15EpilogueDefaultEEEEEvvEEEEvNT_6ParamsE:
	.zero		1664


//--------------------- SYMBOLS --------------------------

	.type		.nv.reservedSmem.offset0,@object
	.size		.nv.reservedSmem.offset0,0x4
